	.target	sm_90a

	.elftype	@"ET_EXEC"


//--------------------- .note.nv.tkinfo           --------------------------
	.section	.note.nv.tkinfo,"",@"SHT_NOTE"
	.sectionflags	@"SHF_NOTE_NV_TKINFO"
	.tkinfo
        /*0018*/ 	.word	0x00000002
        /*0030*/ 	.string	""
        /*0030*/ 	.string	"ptxas"
        /*0030*/ 	.string	"Cuda compilation tools, release 13.0, V13.0.88"
        /*0030*/ 	.string	"Build cuda_13.0.r13.0/compiler.36424714_0"
        /*0030*/ 	.string	"-arch sm_90a -m 64 "



//--------------------- .note.nv.cuinfo           --------------------------
	.section	.note.nv.cuinfo,"",@"SHT_NOTE"
	.sectionflags	@"SHF_NOTE_NV_CUINFO"
        /*0018*/ 	.short	0x0002
        /*001a*/ 	.short	0x005a
        /*001c*/ 	.short	0x0082
	.zero		2


//--------------------- .nv.info                  --------------------------
	.section	.nv.info,"",@"SHT_CUDA_INFO"
	.align	4


	//----- nvinfo : EIATTR_REGCOUNT
	.align		4
        /*0000*/ 	.byte	0x04, 0x2f
        /*0002*/ 	.short	(.L_12 - .L_11)
	.align		4
.L_11:
        /*0004*/ 	.word	index@(_ZN7cutlass13device_kernelIN5flash19enable_sm80_to_sm89INS1_16FlashAttnFwdSm80INS1_25CollectiveMainloopFwdSm80ILi8ELi2ELb0EN4cute5tupleIJNS5_1CILi128EEENS7_ILi64EEENS7_ILi192EEEEEELi192ENS_10bfloat16_tEfNS_4arch4Sm80ELb1ELb0ELb1ELb1ELb0ELb1ELb1ELb0EEENS1_21CollectiveEpilogueFwdINS6_IJS8_SA_S9_EEENS6_IJNS7_ILi1EEESI_SI_EEESC_SE_Li256ELb1ELb1ELb0ELb0EEENS1_19SingleTileSchedulerILb1ELb0ELb1ELi128EEEEEEEEEvNT_6ParamsE)
        /*0008*/ 	.word	0x00000004


	//----- nvinfo : EIATTR_FRAME_SIZE
	.align		4
.L_12:
        /*000c*/ 	.byte	0x04, 0x11
        /*000e*/ 	.short	(.L_14 - .L_13)
	.align		4
.L_13:
        /*0010*/ 	.word	index@(_ZN7cutlass13device_kernelIN5flash19enable_sm80_to_sm89INS1_16FlashAttnFwdSm80INS1_25CollectiveMainloopFwdSm80ILi8ELi2ELb0EN4cute5tupleIJNS5_1CILi128EEENS7_ILi64EEENS7_ILi192EEEEEELi192ENS_10bfloat16_tEfNS_4arch4Sm80ELb1ELb0ELb1ELb1ELb0ELb1ELb1ELb0EEENS1_21CollectiveEpilogueFwdINS6_IJS8_SA_S9_EEENS6_IJNS7_ILi1EEESI_SI_EEESC_SE_Li256ELb1ELb1ELb0ELb0EEENS1_19SingleTileSchedulerILb1ELb0ELb1ELi128EEEEEEEEEvNT_6ParamsE)
        /*0014*/ 	.word	0x00000000


	//----- nvinfo : EIATTR_REGCOUNT
	.align		4
.L_14:
        /*0018*/ 	.byte	0x04, 0x2f
        /*001a*/ 	.short	(.L_16 - .L_15)
	.align		4
.L_15:
        /*001c*/ 	.word	index@(_ZN7cutlass13device_kernelIN5flash19enable_sm80_to_sm89INS1_16FlashAttnFwdSm80INS1_25CollectiveMainloopFwdSm80ILi8ELi2ELb1EN4cute5tupleIJNS5_1CILi128EEENS7_ILi96EEENS7_ILi192EEEEEELi192ENS_10bfloat16_tEfNS_4arch4Sm80ELb1ELb0ELb1ELb1ELb0ELb0ELb1ELb0EEENS1_21CollectiveEpilogueFwdINS6_IJS8_SA_S9_EEENS6_IJNS7_ILi1EEESI_SI_EEESC_SE_Li256ELb1ELb1ELb0ELb0EEENS1_19SingleTileSchedulerILb1ELb0ELb1ELi128EEEEEEEEEvNT_6ParamsE)
        /*0020*/ 	.word	0x00000004


	//----- nvinfo : EIATTR_FRAME_SIZE
	.align		4
.L_16:
        /*0024*/ 	.byte	0x04, 0x11
        /*0026*/ 	.short	(.L_18 - .L_17)
	.align		4
.L_17:
        /*0028*/ 	.word	index@(_ZN7cutlass13device_kernelIN5flash19enable_sm80_to_sm89INS1_16FlashAttnFwdSm80INS1_25CollectiveMainloopFwdSm80ILi8ELi2ELb1EN4cute5tupleIJNS5_1CILi128EEENS7_ILi96EEENS7_ILi192EEEEEELi192ENS_10bfloat16_tEfNS_4arch4Sm80ELb1ELb0ELb1ELb1ELb0ELb0ELb1ELb0EEENS1_21CollectiveEpilogueFwdINS6_IJS8_SA_S9_EEENS6_IJNS7_ILi1EEESI_SI_EEESC_SE_Li256ELb1ELb1ELb0ELb0EEENS1_19SingleTileSchedulerILb1ELb0ELb1ELi128EEEEEEEEEvNT_6ParamsE)
        /*002c*/ 	.word	0x00000000


	//----- nvinfo : EIATTR_REGCOUNT
	.align		4
.L_18:
        /*0030*/ 	.byte	0x04, 0x2f
        /*0032*/ 	.short	(.L_20 - .L_19)
	.align		4
.L_19:
        /*0034*/ 	.word	index@(_ZN7cutlass13device_kernelIN5flash19enable_sm80_to_sm89INS1_16FlashAttnFwdSm80INS1_25CollectiveMainloopFwdSm80ILi8ELi2ELb1EN4cute5tupleIJNS5_1CILi128EEENS7_ILi96EEENS7_ILi192EEEEEELi192ENS_10bfloat16_tEfNS_4arch4Sm80ELb1ELb0ELb1ELb0ELb0ELb0ELb1ELb0EEENS1_21CollectiveEpilogueFwdINS6_IJS8_SA_S9_EEENS6_IJNS7_ILi1EEESI_SI_EEESC_SE_Li256ELb0ELb1ELb0ELb0EEENS1_30DynamicPersistentTileSchedulerILi256ELi256ELb0ELb1ELb0EEEEEEEEEvNT_6ParamsE)
        /*0038*/ 	.word	0x00000004


	//----- nvinfo : EIATTR_FRAME_SIZE
	.align		4
.L_20:
        /*003c*/ 	.byte	0x04, 0x11
        /*003e*/ 	.short	(.L_22 - .L_21)
	.align		4
.L_21:
        /*0040*/ 	.word	index@(_ZN7cutlass13device_kernelIN5flash19enable_sm80_to_sm89INS1_16FlashAttnFwdSm80INS1_25CollectiveMainloopFwdSm80ILi8ELi2ELb1EN4cute5tupleIJNS5_1CILi128EEENS7_ILi96EEENS7_ILi192EEEEEELi192ENS_10bfloat16_tEfNS_4arch4Sm80ELb1ELb0ELb1ELb0ELb0ELb0ELb1ELb0EEENS1_21CollectiveEpilogueFwdINS6_IJS8_SA_S9_EEENS6_IJNS7_ILi1EEESI_SI_EEESC_SE_Li256ELb0ELb1ELb0ELb0EEENS1_30DynamicPersistentTileSchedulerILi256ELi256ELb0ELb1ELb0EEEEEEEEEvNT_6ParamsE)
        /*0044*/ 	.word	0x00000000


	//----- nvinfo : EIATTR_REGCOUNT
	.align		4
.L_22:
        /*0048*/ 	.byte	0x04, 0x2f
        /*004a*/ 	.short	(.L_24 - .L_23)
	.align		4
.L_23:
        /*004c*/ 	.word	index@(_ZN7cutlass13device_kernelIN5flash19enable_sm80_to_sm89INS1_16FlashAttnFwdSm80INS1_25CollectiveMainloopFwdSm80ILi8ELi2ELb0EN4cute5tupleIJNS5_1CILi128EEENS7_ILi64EEENS7_ILi192EEEEEELi192ENS_10bfloat16_tEfNS_4arch4Sm80ELb0ELb1ELb1ELb1ELb0ELb1ELb1ELb0EEENS1_21CollectiveEpilogueFwdINS6_IJS8_SA_S9_EEENS6_IJNS7_ILi1EEESI_SI_EEESC_SE_Li256ELb1ELb1ELb0ELb0EEENS1_19SingleTileSchedulerILb1ELb0ELb1ELi128EEEEEEEEEvNT_6ParamsE)
        /*0050*/ 	.word	0x00000004


	//----- nvinfo : EIATTR_FRAME_SIZE
	.align		4
.L_24:
        /*0054*/ 	.byte	0x04, 0x11
        /*0056*/ 	.short	(.L_26 - .L_25)
	.align		4
.L_25:
        /*0058*/ 	.word	index@(_ZN7cutlass13device_kernelIN5flash19enable_sm80_to_sm89INS1_16FlashAttnFwdSm80INS1_25CollectiveMainloopFwdSm80ILi8ELi2ELb0EN4cute5tupleIJNS5_1CILi128EEENS7_ILi64EEENS7_ILi192EEEEEELi192ENS_10bfloat16_tEfNS_4arch4Sm80ELb0ELb1ELb1ELb1ELb0ELb1ELb1ELb0EEENS1_21CollectiveEpilogueFwdINS6_IJS8_SA_S9_EEENS6_IJNS7_ILi1EEESI_SI_EEESC_SE_Li256ELb1ELb1ELb0ELb0EEENS1_19SingleTileSchedulerILb1ELb0ELb1ELi128EEEEEEEEEvNT_6ParamsE)
        /*005c*/ 	.word	0x00000000


	//----- nvinfo : EIATTR_REGCOUNT
	.align		4
.L_26:
        /*0060*/ 	.byte	0x04, 0x2f
        /*0062*/ 	.short	(.L_28 - .L_27)
	.align		4
.L_27:
        /*0064*/ 	.word	index@(_ZN7cutlass13device_kernelIN5flash19enable_sm80_to_sm89INS1_16FlashAttnFwdSm80INS1_25CollectiveMainloopFwdSm80ILi8ELi2ELb0EN4cute5tupleIJNS5_1CILi128EEENS7_ILi64EEENS7_ILi192EEEEEELi192ENS_10bfloat16_tEfNS_4arch4Sm80ELb0ELb1ELb1ELb1ELb0ELb0ELb1ELb0EEENS1_21CollectiveEpilogueFwdINS6_IJS8_SA_S9_EEENS6_IJNS7_ILi1EEESI_SI_EEESC_SE_Li256ELb1ELb1ELb0ELb0EEENS1_19SingleTileSchedulerILb1ELb0ELb1ELi128EEEEEEEEEvNT_6ParamsE)
        /*0068*/ 	.word	0x00000004


	//----- nvinfo : EIATTR_FRAME_SIZE
	.align		4
.L_28:
        /*006c*/ 	.byte	0x04, 0x11
        /*006e*/ 	.short	(.L_30 - .L_29)
	.align		4
.L_29:
        /*0070*/ 	.word	index@(_ZN7cutlass13device_kernelIN5flash19enable_sm80_to_sm89INS1_16FlashAttnFwdSm80INS1_25CollectiveMainloopFwdSm80ILi8ELi2ELb0EN4cute5tupleIJNS5_1CILi128EEENS7_ILi64EEENS7_ILi192EEEEEELi192ENS_10bfloat16_tEfNS_4arch4Sm80ELb0ELb1ELb1ELb1ELb0ELb0ELb1ELb0EEENS1_21CollectiveEpilogueFwdINS6_IJS8_SA_S9_EEENS6_IJNS7_ILi1EEESI_SI_EEESC_SE_Li256ELb1ELb1ELb0ELb0EEENS1_19SingleTileSchedulerILb1ELb0ELb1ELi128EEEEEEEEEvNT_6ParamsE)
        /*0074*/ 	.word	0x00000000


	//----- nvinfo : EIATTR_REGCOUNT
	.align		4
.L_30:
        /*0078*/ 	.byte	0x04, 0x2f
        /*007a*/ 	.short	(.L_32 - .L_31)
	.align		4
.L_31:
        /*007c*/ 	.word	index@(_ZN7cutlass13device_kernelIN5flash19enable_sm80_to_sm89INS1_16FlashAttnFwdSm80INS1_25CollectiveMainloopFwdSm80ILi8ELi2ELb0EN4cute5tupleIJNS5_1CILi128EEENS7_ILi64EEENS7_ILi192EEEEEELi192ENS_10bfloat16_tEfNS_4arch4Sm80ELb0ELb1ELb1ELb0ELb0ELb0ELb1ELb0EEENS1_21CollectiveEpilogueFwdINS6_IJS8_SA_S9_EEENS6_IJNS7_ILi1EEESI_SI_EEESC_SE_Li256ELb0ELb1ELb0ELb0EEENS1_19SingleTileSchedulerILb0ELb0ELb1ELi128EEEEEEEEEvNT_6ParamsE)
        /*0080*/ 	.word	0x00000004


	//----- nvinfo : EIATTR_FRAME_SIZE
	.align		4
.L_32:
        /*0084*/ 	.byte	0x04, 0x11
        /*0086*/ 	.short	(.L_34 - .L_33)
	.align		4
.L_33:
        /*0088*/ 	.word	index@(_ZN7cutlass13device_kernelIN5flash19enable_sm80_to_sm89INS1_16FlashAttnFwdSm80INS1_25CollectiveMainloopFwdSm80ILi8ELi2ELb0EN4cute5tupleIJNS5_1CILi128EEENS7_ILi64EEENS7_ILi192EEEEEELi192ENS_10bfloat16_tEfNS_4arch4Sm80ELb0ELb1ELb1ELb0ELb0ELb0ELb1ELb0EEENS1_21CollectiveEpilogueFwdINS6_IJS8_SA_S9_EEENS6_IJNS7_ILi1EEESI_SI_EEESC_SE_Li256ELb0ELb1ELb0ELb0EEENS1_19SingleTileSchedulerILb0ELb0ELb1ELi128EEEEEEEEEvNT_6ParamsE)
        /*008c*/ 	.word	0x00000000


	//----- nvinfo : EIATTR_REGCOUNT
	.align		4
.L_34:
        /*0090*/ 	.byte	0x04, 0x2f
        /*0092*/ 	.short	(.L_36 - .L_35)
	.align		4
.L_35:
        /*0094*/ 	.word	index@(_ZN7cutlass13device_kernelIN5flash19enable_sm80_to_sm89INS1_16FlashAttnFwdSm80INS1_25CollectiveMainloopFwdSm80ILi8ELi2ELb0EN4cute5tupleIJNS5_1CILi128EEENS7_ILi64EEENS7_ILi192EEEEEELi192ENS_10bfloat16_tEfNS_4arch4Sm80ELb0ELb0ELb1ELb1ELb0ELb1ELb1ELb0EEENS1_21CollectiveEpilogueFwdINS6_IJS8_SA_S9_EEENS6_IJNS7_ILi1EEESI_SI_EEESC_SE_Li256ELb1ELb1ELb0ELb0EEENS1_19SingleTileSchedulerILb1ELb0ELb1ELi128EEEEEEEEEvNT_6ParamsE)
        /*0098*/ 	.word	0x00000004


	//----- nvinfo : EIATTR_FRAME_SIZE
	.align		4
.L_36:
        /*009c*/ 	.byte	0x04, 0x11
        /*009e*/ 	.short	(.L_38 - .L_37)
	.align		4
.L_37:
        /*00a0*/ 	.word	index@(_ZN7cutlass13device_kernelIN5flash19enable_sm80_to_sm89INS1_16FlashAttnFwdSm80INS1_25CollectiveMainloopFwdSm80ILi8ELi2ELb0EN4cute5tupleIJNS5_1CILi128EEENS7_ILi64EEENS7_ILi192EEEEEELi192ENS_10bfloat16_tEfNS_4arch4Sm80ELb0ELb0ELb1ELb1ELb0ELb1ELb1ELb0EEENS1_21CollectiveEpilogueFwdINS6_IJS8_SA_S9_EEENS6_IJNS7_ILi1EEESI_SI_EEESC_SE_Li256ELb1ELb1ELb0ELb0EEENS1_19SingleTileSchedulerILb1ELb0ELb1ELi128EEEEEEEEEvNT_6ParamsE)
        /*00a4*/ 	.word	0x00000000


	//----- nvinfo : EIATTR_REGCOUNT
	.align		4
.L_38:
        /*00a8*/ 	.byte	0x04, 0x2f
        /*00aa*/ 	.short	(.L_40 - .L_39)
	.align		4
.L_39:
        /*00ac*/ 	.word	index@(_ZN7cutlass13device_kernelIN5flash19enable_sm80_to_sm89INS1_16FlashAttnFwdSm80INS1_25CollectiveMainloopFwdSm80ILi8ELi2ELb1EN4cute5tupleIJNS5_1CILi128EEENS7_ILi96EEENS7_ILi192EEEEEELi192ENS_10bfloat16_tEfNS_4arch4Sm80ELb0ELb0ELb1ELb1ELb0ELb0ELb1ELb0EEENS1_21CollectiveEpilogueFwdINS6_IJS8_SA_S9_EEENS6_IJNS7_ILi1EEESI_SI_EEESC_SE_Li256ELb1ELb1ELb0ELb0EEENS1_19SingleTileSchedulerILb1ELb0ELb1ELi128EEEEEEEEEvNT_6ParamsE)
        /*00b0*/ 	.word	0x00000004


	//----- nvinfo : EIATTR_FRAME_SIZE
	.align		4
.L_40:
        /*00b4*/ 	.byte	0x04, 0x11
        /*00b6*/ 	.short	(.L_42 - .L_41)
	.align		4
.L_41:
        /*00b8*/ 	.word	index@(_ZN7cutlass13device_kernelIN5flash19enable_sm80_to_sm89INS1_16FlashAttnFwdSm80INS1_25CollectiveMainloopFwdSm80ILi8ELi2ELb1EN4cute5tupleIJNS5_1CILi128EEENS7_ILi96EEENS7_ILi192EEEEEELi192ENS_10bfloat16_tEfNS_4arch4Sm80ELb0ELb0ELb1ELb1ELb0ELb0ELb1ELb0EEENS1_21CollectiveEpilogueFwdINS6_IJS8_SA_S9_EEENS6_IJNS7_ILi1EEESI_SI_EEESC_SE_Li256ELb1ELb1ELb0ELb0EEENS1_19SingleTileSchedulerILb1ELb0ELb1ELi128EEEEEEEEEvNT_6ParamsE)
        /*00bc*/ 	.word	0x00000000


	//----- nvinfo : EIATTR_REGCOUNT
	.align		4
.L_42:
        /*00c0*/ 	.byte	0x04, 0x2f
        /*00c2*/ 	.short	(.L_44 - .L_43)
	.align		4
.L_43:
        /*00c4*/ 	.word	index@(_ZN7cutlass13device_kernelIN5flash19enable_sm80_to_sm89INS1_16FlashAttnFwdSm80INS1_25CollectiveMainloopFwdSm80ILi8ELi2ELb1EN4cute5tupleIJNS5_1CILi128EEENS7_ILi96EEENS7_ILi192EEEEEELi192ENS_10bfloat16_tEfNS_4arch4Sm80ELb0ELb0ELb1ELb0ELb0ELb0ELb1ELb0EEENS1_21CollectiveEpilogueFwdINS6_IJS8_SA_S9_EEENS6_IJNS7_ILi1EEESI_SI_EEESC_SE_Li256ELb0ELb1ELb0ELb0EEENS1_19SingleTileSchedulerILb0ELb0ELb1ELi128EEEEEEEEEvNT_6ParamsE)
        /*00c8*/ 	.word	0x00000004


	//----- nvinfo : EIATTR_FRAME_SIZE
	.align		4
.L_44:
        /*00cc*/ 	.byte	0x04, 0x11
        /*00ce*/ 	.short	(.L_46 - .L_45)
	.align		4
.L_45:
        /*00d0*/ 	.word	index@(_ZN7cutlass13device_kernelIN5flash19enable_sm80_to_sm89INS1_16FlashAttnFwdSm80INS1_25CollectiveMainloopFwdSm80ILi8ELi2ELb1EN4cute5tupleIJNS5_1CILi128EEENS7_ILi96EEENS7_ILi192EEEEEELi192ENS_10bfloat16_tEfNS_4arch4Sm80ELb0ELb0ELb1ELb0ELb0ELb0ELb1ELb0EEENS1_21CollectiveEpilogueFwdINS6_IJS8_SA_S9_EEENS6_IJNS7_ILi1EEESI_SI_EEESC_SE_Li256ELb0ELb1ELb0ELb0EEENS1_19SingleTileSchedulerILb0ELb0ELb1ELi128EEEEEEEEEvNT_6ParamsE)
        /*00d4*/ 	.word	0x00000000


	//----- nvinfo : EIATTR_REGCOUNT
	.align		4
.L_46:
        /*00d8*/ 	.byte	0x04, 0x2f
        /*00da*/ 	.short	(.L_48 - .L_47)
	.align		4
.L_47:
        /*00dc*/ 	.word	index@(_ZN7cutlass13device_kernelIN5flash19enable_sm80_to_sm89INS1_16FlashAttnFwdSm80INS1_25CollectiveMainloopFwdSm80ILi8ELi1ELb0EN4cute5tupleIJNS5_1CILi128EEENS7_ILi64EEENS7_ILi192EEEEEELi192ENS_10bfloat16_tEfNS_4arch4Sm80ELb1ELb0ELb1ELb1ELb0ELb1ELb1ELb0EEENS1_21CollectiveEpilogueFwdINS6_IJS8_SA_S9_EEENS6_IJNS7_ILi1EEESI_SI_EEESC_SE_Li256ELb1ELb1ELb0ELb0EEENS1_19SingleTileSchedulerILb1ELb0ELb1ELi128EEEEEEEEEvNT_6ParamsE)
        /*00e0*/ 	.word	0x00000004


	//----- nvinfo : EIATTR_FRAME_SIZE
	.align		4
.L_48:
        /*00e4*/ 	.byte	0x04, 0x11
        /*00e6*/ 	.short	(.L_50 - .L_49)
	.align		4
.L_49:
        /*00e8*/ 	.word	index@(_ZN7cutlass13device_kernelIN5flash19enable_sm80_to_sm89INS1_16FlashAttnFwdSm80INS1_25CollectiveMainloopFwdSm80ILi8ELi1ELb0EN4cute5tupleIJNS5_1CILi128EEENS7_ILi64EEENS7_ILi192EEEEEELi192ENS_10bfloat16_tEfNS_4arch4Sm80ELb1ELb0ELb1ELb1ELb0ELb1ELb1ELb0EEENS1_21CollectiveEpilogueFwdINS6_IJS8_SA_S9_EEENS6_IJNS7_ILi1EEESI_SI_EEESC_SE_Li256ELb1ELb1ELb0ELb0EEENS1_19SingleTileSchedulerILb1ELb0ELb1ELi128EEEEEEEEEvNT_6ParamsE)
        /*00ec*/ 	.word	0x00000000


	//----- nvinfo : EIATTR_REGCOUNT
	.align		4
.L_50:
        /*00f0*/ 	.byte	0x04, 0x2f
        /*00f2*/ 	.short	(.L_52 - .L_51)
	.align		4
.L_51:
        /*00f4*/ 	.word	index@(_ZN7cutlass13device_kernelIN5flash19enable_sm80_to_sm89INS1_16FlashAttnFwdSm80INS1_25CollectiveMainloopFwdSm80ILi8ELi1ELb1EN4cute5tupleIJNS5_1CILi128EEENS7_ILi96EEENS7_ILi192EEEEEELi192ENS_10bfloat16_tEfNS_4arch4Sm80ELb1ELb0ELb1ELb1ELb0ELb0ELb1ELb0EEENS1_21CollectiveEpilogueFwdINS6_IJS8_SA_S9_EEENS6_IJNS7_ILi1EEESI_SI_EEESC_SE_Li256ELb1ELb1ELb0ELb0EEENS1_19SingleTileSchedulerILb1ELb0ELb1ELi128EEEEEEEEEvNT_6ParamsE)
        /*00f8*/ 	.word	0x00000004


	//----- nvinfo : EIATTR_FRAME_SIZE
	.align		4
.L_52:
        /*00fc*/ 	.byte	0x04, 0x11
        /*00fe*/ 	.short	(.L_54 - .L_53)
	.align		4
.L_53:
        /*0100*/ 	.word	index@(_ZN7cutlass13device_kernelIN5flash19enable_sm80_to_sm89INS1_16FlashAttnFwdSm80INS1_25CollectiveMainloopFwdSm80ILi8ELi1ELb1EN4cute5tupleIJNS5_1CILi128EEENS7_ILi96EEENS7_ILi192EEEEEELi192ENS_10bfloat16_tEfNS_4arch4Sm80ELb1ELb0ELb1ELb1ELb0ELb0ELb1ELb0EEENS1_21CollectiveEpilogueFwdINS6_IJS8_SA_S9_EEENS6_IJNS7_ILi1EEESI_SI_EEESC_SE_Li256ELb1ELb1ELb0ELb0EEENS1_19SingleTileSchedulerILb1ELb0ELb1ELi128EEEEEEEEEvNT_6ParamsE)
        /*0104*/ 	.word	0x00000000


	//----- nvinfo : EIATTR_REGCOUNT
	.align		4
.L_54:
        /*0108*/ 	.byte	0x04, 0x2f
        /*010a*/ 	.short	(.L_56 - .L_55)
	.align		4
.L_55:
        /*010c*/ 	.word	index@(_ZN7cutlass13device_kernelIN5flash19enable_sm80_to_sm89INS1_16FlashAttnFwdSm80INS1_25CollectiveMainloopFwdSm80ILi8ELi1ELb1EN4cute5tupleIJNS5_1CILi128EEENS7_ILi96EEENS7_ILi192EEEEEELi192ENS_10bfloat16_tEfNS_4arch4Sm80ELb1ELb0ELb1ELb0ELb0ELb0ELb1ELb0EEENS1_21CollectiveEpilogueFwdINS6_IJS8_SA_S9_EEENS6_IJNS7_ILi1EEESI_SI_EEESC_SE_Li256ELb0ELb1ELb0ELb0EEENS1_30DynamicPersistentTileSchedulerILi256ELi256ELb0ELb1ELb0EEEEEEEEEvNT_6ParamsE)
        /*0110*/ 	.word	0x00000004


	//----- nvinfo : EIATTR_FRAME_SIZE
	.align		4
.L_56:
        /*0114*/ 	.byte	0x04, 0x11
        /*0116*/ 	.short	(.L_58 - .L_57)
	.align		4
.L_57:
        /*0118*/ 	.word	index@(_ZN7cutlass13device_kernelIN5flash19enable_sm80_to_sm89INS1_16FlashAttnFwdSm80INS1_25CollectiveMainloopFwdSm80ILi8ELi1ELb1EN4cute5tupleIJNS5_1CILi128EEENS7_ILi96EEENS7_ILi192EEEEEELi192ENS_10bfloat16_tEfNS_4arch4Sm80ELb1ELb0ELb1ELb0ELb0ELb0ELb1ELb0EEENS1_21CollectiveEpilogueFwdINS6_IJS8_SA_S9_EEENS6_IJNS7_ILi1EEESI_SI_EEESC_SE_Li256ELb0ELb1ELb0ELb0EEENS1_30DynamicPersistentTileSchedulerILi256ELi256ELb0ELb1ELb0EEEEEEEEEvNT_6ParamsE)
        /*011c*/ 	.word	0x00000000


	//----- nvinfo : EIATTR_REGCOUNT
	.align		4
.L_58:
        /*0120*/ 	.byte	0x04, 0x2f
        /*0122*/ 	.short	(.L_60 - .L_59)
	.align		4
.L_59:
        /*0124*/ 	.word	index@(_ZN7cutlass13device_kernelIN5flash19enable_sm80_to_sm89INS1_16FlashAttnFwdSm80INS1_25CollectiveMainloopFwdSm80ILi8ELi1ELb0EN4cute5tupleIJNS5_1CILi128EEENS7_ILi64EEENS7_ILi192EEEEEELi192ENS_10bfloat16_tEfNS_4arch4Sm80ELb0ELb1ELb1ELb1ELb0ELb1ELb1ELb0EEENS1_21CollectiveEpilogueFwdINS6_IJS8_SA_S9_EEENS6_IJNS7_ILi1EEESI_SI_EEESC_SE_Li256ELb1ELb1ELb0ELb0EEENS1_19SingleTileSchedulerILb1ELb0ELb1ELi128EEEEEEEEEvNT_6ParamsE)
        /*0128*/ 	.word	0x00000004


	//----- nvinfo : EIATTR_FRAME_SIZE
	.align		4
.L_60:
        /*012c*/ 	.byte	0x04, 0x11
        /*012e*/ 	.short	(.L_62 - .L_61)
	.align		4
.L_61:
        /*0130*/ 	.word	index@(_ZN7cutlass13device_kernelIN5flash19enable_sm80_to_sm89INS1_16FlashAttnFwdSm80INS1_25CollectiveMainloopFwdSm80ILi8ELi1ELb0EN4cute5tupleIJNS5_1CILi128EEENS7_ILi64EEENS7_ILi192EEEEEELi192ENS_10bfloat16_tEfNS_4arch4Sm80ELb0ELb1ELb1ELb1ELb0ELb1ELb1ELb0EEENS1_21CollectiveEpilogueFwdINS6_IJS8_SA_S9_EEENS6_IJNS7_ILi1EEESI_SI_EEESC_SE_Li256ELb1ELb1ELb0ELb0EEENS1_19SingleTileSchedulerILb1ELb0ELb1ELi128EEEEEEEEEvNT_6ParamsE)
        /*0134*/ 	.word	0x00000000


	//----- nvinfo : EIATTR_REGCOUNT
	.align		4
.L_62:
        /*0138*/ 	.byte	0x04, 0x2f
        /*013a*/ 	.short	(.L_64 - .L_63)
	.align		4
.L_63:
        /*013c*/ 	.word	index@(_ZN7cutlass13device_kernelIN5flash19enable_sm80_to_sm89INS1_16FlashAttnFwdSm80INS1_25CollectiveMainloopFwdSm80ILi8ELi1ELb0EN4cute5tupleIJNS5_1CILi128EEENS7_ILi64EEENS7_ILi192EEEEEELi192ENS_10bfloat16_tEfNS_4arch4Sm80ELb0ELb1ELb1ELb1ELb0ELb0ELb1ELb0EEENS1_21CollectiveEpilogueFwdINS6_IJS8_SA_S9_EEENS6_IJNS7_ILi1EEESI_SI_EEESC_SE_Li256ELb1ELb1ELb0ELb0EEENS1_19SingleTileSchedulerILb1ELb0ELb1ELi128EEEEEEEEEvNT_6ParamsE)
        /*0140*/ 	.word	0x00000004


	//----- nvinfo : EIATTR_FRAME_SIZE
	.align		4
.L_64:
        /*0144*/ 	.byte	0x04, 0x11
        /*0146*/ 	.short	(.L_66 - .L_65)
	.align		4
.L_65:
        /*0148*/ 	.word	index@(_ZN7cutlass13device_kernelIN5flash19enable_sm80_to_sm89INS1_16FlashAttnFwdSm80INS1_25CollectiveMainloopFwdSm80ILi8ELi1ELb0EN4cute5tupleIJNS5_1CILi128EEENS7_ILi64EEENS7_ILi192EEEEEELi192ENS_10bfloat16_tEfNS_4arch4Sm80ELb0ELb1ELb1ELb1ELb0ELb0ELb1ELb0EEENS1_21CollectiveEpilogueFwdINS6_IJS8_SA_S9_EEENS6_IJNS7_ILi1EEESI_SI_EEESC_SE_Li256ELb1ELb1ELb0ELb0EEENS1_19SingleTileSchedulerILb1ELb0ELb1ELi128EEEEEEEEEvNT_6ParamsE)
        /*014c*/ 	.word	0x00000000


	//----- nvinfo : EIATTR_REGCOUNT
	.align		4
.L_66:
        /*0150*/ 	.byte	0x04, 0x2f
        /*0152*/ 	.short	(.L_68 - .L_67)
	.align		4
.L_67:
        /*0154*/ 	.word	index@(_ZN7cutlass13device_kernelIN5flash19enable_sm80_to_sm89INS1_16FlashAttnFwdSm80INS1_25CollectiveMainloopFwdSm80ILi8ELi1ELb0EN4cute5tupleIJNS5_1CILi128EEENS7_ILi64EEENS7_ILi192EEEEEELi192ENS_10bfloat16_tEfNS_4arch4Sm80ELb0ELb1ELb1ELb0ELb0ELb0ELb1ELb0EEENS1_21CollectiveEpilogueFwdINS6_IJS8_SA_S9_EEENS6_IJNS7_ILi1EEESI_SI_EEESC_SE_Li256ELb0ELb1ELb0ELb0EEENS1_19SingleTileSchedulerILb0ELb0ELb1ELi128EEEEEEEEEvNT_6ParamsE)
        /*0158*/ 	.word	0x00000004


	//----- nvinfo : EIATTR_FRAME_SIZE
	.align		4
.L_68:
        /*015c*/ 	.byte	0x04, 0x11
        /*015e*/ 	.short	(.L_70 - .L_69)
	.align		4
.L_69:
        /*0160*/ 	.word	index@(_ZN7cutlass13device_kernelIN5flash19enable_sm80_to_sm89INS1_16FlashAttnFwdSm80INS1_25CollectiveMainloopFwdSm80ILi8ELi1ELb0EN4cute5tupleIJNS5_1CILi128EEENS7_ILi64EEENS7_ILi192EEEEEELi192ENS_10bfloat16_tEfNS_4arch4Sm80ELb0ELb1ELb1ELb0ELb0ELb0ELb1ELb0EEENS1_21CollectiveEpilogueFwdINS6_IJS8_SA_S9_EEENS6_IJNS7_ILi1EEESI_SI_EEESC_SE_Li256ELb0ELb1ELb0ELb0EEENS1_19SingleTileSchedulerILb0ELb0ELb1ELi128EEEEEEEEEvNT_6ParamsE)
        /*0164*/ 	.word	0x00000000


	//----- nvinfo : EIATTR_REGCOUNT
	.align		4
.L_70:
        /*0168*/ 	.byte	0x04, 0x2f
        /*016a*/ 	.short	(.L_72 - .L_71)
	.align		4
.L_71:
        /*016c*/ 	.word	index@(_ZN7cutlass13device_kernelIN5flash19enable_sm80_to_sm89INS1_16FlashAttnFwdSm80INS1_25CollectiveMainloopFwdSm80ILi8ELi1ELb0EN4cute5tupleIJNS5_1CILi128EEENS7_ILi64EEENS7_ILi192EEEEEELi192ENS_10bfloat16_tEfNS_4arch4Sm80ELb0ELb0ELb1ELb1ELb0ELb1ELb1ELb0EEENS1_21CollectiveEpilogueFwdINS6_IJS8_SA_S9_EEENS6_IJNS7_ILi1EEESI_SI_EEESC_SE_Li256ELb1ELb1ELb0ELb0EEENS1_19SingleTileSchedulerILb1ELb0ELb1ELi128EEEEEEEEEvNT_6ParamsE)
        /*0170*/ 	.word	0x00000004


	//----- nvinfo : EIATTR_FRAME_SIZE
	.align		4
.L_72:
        /*0174*/ 	.byte	0x04, 0x11
        /*0176*/ 	.short	(.L_74 - .L_73)
	.align		4
.L_73:
        /*0178*/ 	.word	index@(_ZN7cutlass13device_kernelIN5flash19enable_sm80_to_sm89INS1_16FlashAttnFwdSm80INS1_25CollectiveMainloopFwdSm80ILi8ELi1ELb0EN4cute5tupleIJNS5_1CILi128EEENS7_ILi64EEENS7_ILi192EEEEEELi192ENS_10bfloat16_tEfNS_4arch4Sm80ELb0ELb0ELb1ELb1ELb0ELb1ELb1ELb0EEENS1_21CollectiveEpilogueFwdINS6_IJS8_SA_S9_EEENS6_IJNS7_ILi1EEESI_SI_EEESC_SE_Li256ELb1ELb1ELb0ELb0EEENS1_19SingleTileSchedulerILb1ELb0ELb1ELi128EEEEEEEEEvNT_6ParamsE)
        /*017c*/ 	.word	0x00000000


	//----- nvinfo : EIATTR_REGCOUNT
	.align		4
.L_74:
        /*0180*/ 	.byte	0x04, 0x2f
        /*0182*/ 	.short	(.L_76 - .L_75)
	.align		4
.L_75:
        /*0184*/ 	.word	index@(_ZN7cutlass13device_kernelIN5flash19enable_sm80_to_sm89INS1_16FlashAttnFwdSm80INS1_25CollectiveMainloopFwdSm80ILi8ELi1ELb1EN4cute5tupleIJNS5_1CILi128EEENS7_ILi96EEENS7_ILi192EEEEEELi192ENS_10bfloat16_tEfNS_4arch4Sm80ELb0ELb0ELb1ELb1ELb0ELb0ELb1ELb0EEENS1_21CollectiveEpilogueFwdINS6_IJS8_SA_S9_EEENS6_IJNS7_ILi1EEESI_SI_EEESC_SE_Li256ELb1ELb1ELb0ELb0EEENS1_19SingleTileSchedulerILb1ELb0ELb1ELi128EEEEEEEEEvNT_6ParamsE)
        /*0188*/ 	.word	0x00000004


	//----- nvinfo : EIATTR_FRAME_SIZE
	.align		4
.L_76:
        /*018c*/ 	.byte	0x04, 0x11
        /*018e*/ 	.short	(.L_78 - .L_77)
	.align		4
.L_77:
        /*0190*/ 	.word	index@(_ZN7cutlass13device_kernelIN5flash19enable_sm80_to_sm89INS1_16FlashAttnFwdSm80INS1_25CollectiveMainloopFwdSm80ILi8ELi1ELb1EN4cute5tupleIJNS5_1CILi128EEENS7_ILi96EEENS7_ILi192EEEEEELi192ENS_10bfloat16_tEfNS_4arch4Sm80ELb0ELb0ELb1ELb1ELb0ELb0ELb1ELb0EEENS1_21CollectiveEpilogueFwdINS6_IJS8_SA_S9_EEENS6_IJNS7_ILi1EEESI_SI_EEESC_SE_Li256ELb1ELb1ELb0ELb0EEENS1_19SingleTileSchedulerILb1ELb0ELb1ELi128EEEEEEEEEvNT_6ParamsE)
        /*0194*/ 	.word	0x00000000


	//----- nvinfo : EIATTR_REGCOUNT
	.align		4
.L_78:
        /*0198*/ 	.byte	0x04, 0x2f
        /*019a*/ 	.short	(.L_80 - .L_79)
	.align		4
.L_79:
        /*019c*/ 	.word	index@(_ZN7cutlass13device_kernelIN5flash19enable_sm80_to_sm89INS1_16FlashAttnFwdSm80INS1_25CollectiveMainloopFwdSm80ILi8ELi1ELb1EN4cute5tupleIJNS5_1CILi128EEENS7_ILi96EEENS7_ILi192EEEEEELi192ENS_10bfloat16_tEfNS_4arch4Sm80ELb0ELb0ELb1ELb0ELb0ELb0ELb1ELb0EEENS1_21CollectiveEpilogueFwdINS6_IJS8_SA_S9_EEENS6_IJNS7_ILi1EEESI_SI_EEESC_SE_Li256ELb0ELb1ELb0ELb0EEENS1_19SingleTileSchedulerILb0ELb0ELb1ELi128EEEEEEEEEvNT_6ParamsE)
        /*01a0*/ 	.word	0x00000004


	//----- nvinfo : EIATTR_FRAME_SIZE
	.align		4
.L_80:
        /*01a4*/ 	.byte	0x04, 0x11
        /*01a6*/ 	.short	(.L_82 - .L_81)
	.align		4
.L_81:
        /*01a8*/ 	.word	index@(_ZN7cutlass13device_kernelIN5flash19enable_sm80_to_sm89INS1_16FlashAttnFwdSm80INS1_25CollectiveMainloopFwdSm80ILi8ELi1ELb1EN4cute5tupleIJNS5_1CILi128EEENS7_ILi96EEENS7_ILi192EEEEEELi192ENS_10bfloat16_tEfNS_4arch4Sm80ELb0ELb0ELb1ELb0ELb0ELb0ELb1ELb0EEENS1_21CollectiveEpilogueFwdINS6_IJS8_SA_S9_EEENS6_IJNS7_ILi1EEESI_SI_EEESC_SE_Li256ELb0ELb1ELb0ELb0EEENS1_19SingleTileSchedulerILb0ELb0ELb1ELi128EEEEEEEEEvNT_6ParamsE)
        /*01ac*/ 	.word	0x00000000


	//----- nvinfo : EIATTR_MIN_STACK_SIZE
	.align		4
.L_82:
        /*01b0*/ 	.byte	0x04, 0x12
        /*01b2*/ 	.short	(.L_84 - .L_83)
	.align		4
.L_83:
        /*01b4*/ 	.word	index@(_ZN7cutlass13device_kernelIN5flash19enable_sm80_to_sm89INS1_16FlashAttnFwdSm80INS1_25CollectiveMainloopFwdSm80ILi8ELi1ELb1EN4cute5tupleIJNS5_1CILi128EEENS7_ILi96EEENS7_ILi192EEEEEELi192ENS_10bfloat16_tEfNS_4arch4Sm80ELb0ELb0ELb1ELb0ELb0ELb0ELb1ELb0EEENS1_21CollectiveEpilogueFwdINS6_IJS8_SA_S9_EEENS6_IJNS7_ILi1EEESI_SI_EEESC_SE_Li256ELb0ELb1ELb0ELb0EEENS1_19SingleTileSchedulerILb0ELb0ELb1ELi128EEEEEEEEEvNT_6ParamsE)
        /*01b8*/ 	.word	0x00000000


	//----- nvinfo : EIATTR_MIN_STACK_SIZE
	.align		4
.L_84:
        /*01bc*/ 	.byte	0x04, 0x12
        /*01be*/ 	.short	(.L_86 - .L_85)
	.align		4
.L_85:
        /*01c0*/ 	.word	index@(_ZN7cutlass13device_kernelIN5flash19enable_sm80_to_sm89INS1_16FlashAttnFwdSm80INS1_25CollectiveMainloopFwdSm80ILi8ELi1ELb1EN4cute5tupleIJNS5_1CILi128EEENS7_ILi96EEENS7_ILi192EEEEEELi192ENS_10bfloat16_tEfNS_4arch4Sm80ELb0ELb0ELb1ELb1ELb0ELb0ELb1ELb0EEENS1_21CollectiveEpilogueFwdINS6_IJS8_SA_S9_EEENS6_IJNS7_ILi1EEESI_SI_EEESC_SE_Li256ELb1ELb1ELb0ELb0EEENS1_19SingleTileSchedulerILb1ELb0ELb1ELi128EEEEEEEEEvNT_6ParamsE)
        /*01c4*/ 	.word	0x00000000


	//----- nvinfo : EIATTR_MIN_STACK_SIZE
	.align		4
.L_86:
        /*01c8*/ 	.byte	0x04, 0x12
        /*01ca*/ 	.short	(.L_88 - .L_87)
	.align		4
.L_87:
        /*01cc*/ 	.word	index@(_ZN7cutlass13device_kernelIN5flash19enable_sm80_to_sm89INS1_16FlashAttnFwdSm80INS1_25CollectiveMainloopFwdSm80ILi8ELi1ELb0EN4cute5tupleIJNS5_1CILi128EEENS7_ILi64EEENS7_ILi192EEEEEELi192ENS_10bfloat16_tEfNS_4arch4Sm80ELb0ELb0ELb1ELb1ELb0ELb1ELb1ELb0EEENS1_21CollectiveEpilogueFwdINS6_IJS8_SA_S9_EEENS6_IJNS7_ILi1EEESI_SI_EEESC_SE_Li256ELb1ELb1ELb0ELb0EEENS1_19SingleTileSchedulerILb1ELb0ELb1ELi128EEEEEEEEEvNT_6ParamsE)
        /*01d0*/ 	.word	0x00000000


	//----- nvinfo : EIATTR_MIN_STACK_SIZE
	.align		4
.L_88:
        /*01d4*/ 	.byte	0x04, 0x12
        /*01d6*/ 	.short	(.L_90 - .L_89)
	.align		4
.L_89:
        /*01d8*/ 	.word	index@(_ZN7cutlass13device_kernelIN5flash19enable_sm80_to_sm89INS1_16FlashAttnFwdSm80INS1_25CollectiveMainloopFwdSm80ILi8ELi1ELb0EN4cute5tupleIJNS5_1CILi128EEENS7_ILi64EEENS7_ILi192EEEEEELi192ENS_10bfloat16_tEfNS_4arch4Sm80ELb0ELb1ELb1ELb0ELb0ELb0ELb1ELb0EEENS1_21CollectiveEpilogueFwdINS6_IJS8_SA_S9_EEENS6_IJNS7_ILi1EEESI_SI_EEESC_SE_Li256ELb0ELb1ELb0ELb0EEENS1_19SingleTileSchedulerILb0ELb0ELb1ELi128EEEEEEEEEvNT_6ParamsE)
        /*01dc*/ 	.word	0x00000000


	//----- nvinfo : EIATTR_MIN_STACK_SIZE
	.align		4
.L_90:
        /*01e0*/ 	.byte	0x04, 0x12
        /*01e2*/ 	.short	(.L_92 - .L_91)
	.align		4
.L_91:
        /*01e4*/ 	.word	index@(_ZN7cutlass13device_kernelIN5flash19enable_sm80_to_sm89INS1_16FlashAttnFwdSm80INS1_25CollectiveMainloopFwdSm80ILi8ELi1ELb0EN4cute5tupleIJNS5_1CILi128EEENS7_ILi64EEENS7_ILi192EEEEEELi192ENS_10bfloat16_tEfNS_4arch4Sm80ELb0ELb1ELb1ELb1ELb0ELb0ELb1ELb0EEENS1_21CollectiveEpilogueFwdINS6_IJS8_SA_S9_EEENS6_IJNS7_ILi1EEESI_SI_EEESC_SE_Li256ELb1ELb1ELb0ELb0EEENS1_19SingleTileSchedulerILb1ELb0ELb1ELi128EEEEEEEEEvNT_6ParamsE)
        /*01e8*/ 	.word	0x00000000


	//----- nvinfo : EIATTR_MIN_STACK_SIZE
	.align		4
.L_92:
        /*01ec*/ 	.byte	0x04, 0x12
        /*01ee*/ 	.short	(.L_94 - .L_93)
	.align		4
.L_93:
        /*01f0*/ 	.word	index@(_ZN7cutlass13device_kernelIN5flash19enable_sm80_to_sm89INS1_16FlashAttnFwdSm80INS1_25CollectiveMainloopFwdSm80ILi8ELi1ELb0EN4cute5tupleIJNS5_1CILi128EEENS7_ILi64EEENS7_ILi192EEEEEELi192ENS_10bfloat16_tEfNS_4arch4Sm80ELb0ELb1ELb1ELb1ELb0ELb1ELb1ELb0EEENS1_21CollectiveEpilogueFwdINS6_IJS8_SA_S9_EEENS6_IJNS7_ILi1EEESI_SI_EEESC_SE_Li256ELb1ELb1ELb0ELb0EEENS1_19SingleTileSchedulerILb1ELb0ELb1ELi128EEEEEEEEEvNT_6ParamsE)
        /*01f4*/ 	.word	0x00000000


	//----- nvinfo : EIATTR_MIN_STACK_SIZE
	.align		4
.L_94:
        /*01f8*/ 	.byte	0x04, 0x12
        /*01fa*/ 	.short	(.L_96 - .L_95)
	.align		4
.L_95:
        /*01fc*/ 	.word	index@(_ZN7cutlass13device_kernelIN5flash19enable_sm80_to_sm89INS1_16FlashAttnFwdSm80INS1_25CollectiveMainloopFwdSm80ILi8ELi1ELb1EN4cute5tupleIJNS5_1CILi128EEENS7_ILi96EEENS7_ILi192EEEEEELi192ENS_10bfloat16_tEfNS_4arch4Sm80ELb1ELb0ELb1ELb0ELb0ELb0ELb1ELb0EEENS1_21CollectiveEpilogueFwdINS6_IJS8_SA_S9_EEENS6_IJNS7_ILi1EEESI_SI_EEESC_SE_Li256ELb0ELb1ELb0ELb0EEENS1_30DynamicPersistentTileSchedulerILi256ELi256ELb0ELb1ELb0EEEEEEEEEvNT_6ParamsE)
        /*0200*/ 	.word	0x00000000


	//----- nvinfo : EIATTR_MIN_STACK_SIZE
	.align		4
.L_96:
        /*0204*/ 	.byte	0x04, 0x12
        /*0206*/ 	.short	(.L_98 - .L_97)
	.align		4
.L_97:
        /*0208*/ 	.word	index@(_ZN7cutlass13device_kernelIN5flash19enable_sm80_to_sm89INS1_16FlashAttnFwdSm80INS1_25CollectiveMainloopFwdSm80ILi8ELi1ELb1EN4cute5tupleIJNS5_1CILi128EEENS7_ILi96EEENS7_ILi192EEEEEELi192ENS_10bfloat16_tEfNS_4arch4Sm80ELb1ELb0ELb1ELb1ELb0ELb0ELb1ELb0EEENS1_21CollectiveEpilogueFwdINS6_IJS8_SA_S9_EEENS6_IJNS7_ILi1EEESI_SI_EEESC_SE_Li256ELb1ELb1ELb0ELb0EEENS1_19SingleTileSchedulerILb1ELb0ELb1ELi128EEEEEEEEEvNT_6ParamsE)
        /*020c*/ 	.word	0x00000000


	//----- nvinfo : EIATTR_MIN_STACK_SIZE
	.align		4
.L_98:
        /*0210*/ 	.byte	0x04, 0x12
        /*0212*/ 	.short	(.L_100 - .L_99)
	.align		4
.L_99:
        /*0214*/ 	.word	index@(_ZN7cutlass13device_kernelIN5flash19enable_sm80_to_sm89INS1_16FlashAttnFwdSm80INS1_25CollectiveMainloopFwdSm80ILi8ELi1ELb0EN4cute5tupleIJNS5_1CILi128EEENS7_ILi64EEENS7_ILi192EEEEEELi192ENS_10bfloat16_tEfNS_4arch4Sm80ELb1ELb0ELb1ELb1ELb0ELb1ELb1ELb0EEENS1_21CollectiveEpilogueFwdINS6_IJS8_SA_S9_EEENS6_IJNS7_ILi1EEESI_SI_EEESC_SE_Li256ELb1ELb1ELb0ELb0EEENS1_19SingleTileSchedulerILb1ELb0ELb1ELi128EEEEEEEEEvNT_6ParamsE)
        /*0218*/ 	.word	0x00000000


	//----- nvinfo : EIATTR_MIN_STACK_SIZE
	.align		4
.L_100:
        /*021c*/ 	.byte	0x04, 0x12
        /*021e*/ 	.short	(.L_102 - .L_101)
	.align		4
.L_101:
        /*0220*/ 	.word	index@(_ZN7cutlass13device_kernelIN5flash19enable_sm80_to_sm89INS1_16FlashAttnFwdSm80INS1_25CollectiveMainloopFwdSm80ILi8ELi2ELb1EN4cute5tupleIJNS5_1CILi128EEENS7_ILi96EEENS7_ILi192EEEEEELi192ENS_10bfloat16_tEfNS_4arch4Sm80ELb0ELb0ELb1ELb0ELb0ELb0ELb1ELb0EEENS1_21CollectiveEpilogueFwdINS6_IJS8_SA_S9_EEENS6_IJNS7_ILi1EEESI_SI_EEESC_SE_Li256ELb0ELb1ELb0ELb0EEENS1_19SingleTileSchedulerILb0ELb0ELb1ELi128EEEEEEEEEvNT_6ParamsE)
        /*0224*/ 	.word	0x00000000


	//----- nvinfo : EIATTR_MIN_STACK_SIZE
	.align		4
.L_102:
        /*0228*/ 	.byte	0x04, 0x12
        /*022a*/ 	.short	(.L_104 - .L_103)
	.align		4
.L_103:
        /*022c*/ 	.word	index@(_ZN7cutlass13device_kernelIN5flash19enable_sm80_to_sm89INS1_16FlashAttnFwdSm80INS1_25CollectiveMainloopFwdSm80ILi8ELi2ELb1EN4cute5tupleIJNS5_1CILi128EEENS7_ILi96EEENS7_ILi192EEEEEELi192ENS_10bfloat16_tEfNS_4arch4Sm80ELb0ELb0ELb1ELb1ELb0ELb0ELb1ELb0EEENS1_21CollectiveEpilogueFwdINS6_IJS8_SA_S9_EEENS6_IJNS7_ILi1EEESI_SI_EEESC_SE_Li256ELb1ELb1ELb0ELb0EEENS1_19SingleTileSchedulerILb1ELb0ELb1ELi128EEEEEEEEEvNT_6ParamsE)
        /*0230*/ 	.word	0x00000000


	//----- nvinfo : EIATTR_MIN_STACK_SIZE
	.align		4
.L_104:
        /*0234*/ 	.byte	0x04, 0x12
        /*0236*/ 	.short	(.L_106 - .L_105)
	.align		4
.L_105:
        /*0238*/ 	.word	index@(_ZN7cutlass13device_kernelIN5flash19enable_sm80_to_sm89INS1_16FlashAttnFwdSm80INS1_25CollectiveMainloopFwdSm80ILi8ELi2ELb0EN4cute5tupleIJNS5_1CILi128EEENS7_ILi64EEENS7_ILi192EEEEEELi192ENS_10bfloat16_tEfNS_4arch4Sm80ELb0ELb0ELb1ELb1ELb0ELb1ELb1ELb0EEENS1_21CollectiveEpilogueFwdINS6_IJS8_SA_S9_EEENS6_IJNS7_ILi1EEESI_SI_EEESC_SE_Li256ELb1ELb1ELb0ELb0EEENS1_19SingleTileSchedulerILb1ELb0ELb1ELi128EEEEEEEEEvNT_6ParamsE)
        /*023c*/ 	.word	0x00000000


	//----- nvinfo : EIATTR_MIN_STACK_SIZE
	.align		4
.L_106:
        /*0240*/ 	.byte	0x04, 0x12
        /*0242*/ 	.short	(.L_108 - .L_107)
	.align		4
.L_107:
        /*0244*/ 	.word	index@(_ZN7cutlass13device_kernelIN5flash19enable_sm80_to_sm89INS1_16FlashAttnFwdSm80INS1_25CollectiveMainloopFwdSm80ILi8ELi2ELb0EN4cute5tupleIJNS5_1CILi128EEENS7_ILi64EEENS7_ILi192EEEEEELi192ENS_10bfloat16_tEfNS_4arch4Sm80ELb0ELb1ELb1ELb0ELb0ELb0ELb1ELb0EEENS1_21CollectiveEpilogueFwdINS6_IJS8_SA_S9_EEENS6_IJNS7_ILi1EEESI_SI_EEESC_SE_Li256ELb0ELb1ELb0ELb0EEENS1_19SingleTileSchedulerILb0ELb0ELb1ELi128EEEEEEEEEvNT_6ParamsE)
        /*0248*/ 	.word	0x00000000


	//----- nvinfo : EIATTR_MIN_STACK_SIZE
	.align		4
.L_108:
        /*024c*/ 	.byte	0x04, 0x12
        /*024e*/ 	.short	(.L_110 - .L_109)
	.align		4
.L_109:
        /*0250*/ 	.word	index@(_ZN7cutlass13device_kernelIN5flash19enable_sm80_to_sm89INS1_16FlashAttnFwdSm80INS1_25CollectiveMainloopFwdSm80ILi8ELi2ELb0EN4cute5tupleIJNS5_1CILi128EEENS7_ILi64EEENS7_ILi192EEEEEELi192ENS_10bfloat16_tEfNS_4arch4Sm80ELb0ELb1ELb1ELb1ELb0ELb0ELb1ELb0EEENS1_21CollectiveEpilogueFwdINS6_IJS8_SA_S9_EEENS6_IJNS7_ILi1EEESI_SI_EEESC_SE_Li256ELb1ELb1ELb0ELb0EEENS1_19SingleTileSchedulerILb1ELb0ELb1ELi128EEEEEEEEEvNT_6ParamsE)
        /*0254*/ 	.word	0x00000000


	//----- nvinfo : EIATTR_MIN_STACK_SIZE
	.align		4
.L_110:
        /*0258*/ 	.byte	0x04, 0x12
        /*025a*/ 	.short	(.L_112 - .L_111)
	.align		4
.L_111:
        /*025c*/ 	.word	index@(_ZN7cutlass13device_kernelIN5flash19enable_sm80_to_sm89INS1_16FlashAttnFwdSm80INS1_25CollectiveMainloopFwdSm80ILi8ELi2ELb0EN4cute5tupleIJNS5_1CILi128EEENS7_ILi64EEENS7_ILi192EEEEEELi192ENS_10bfloat16_tEfNS_4arch4Sm80ELb0ELb1ELb1ELb1ELb0ELb1ELb1ELb0EEENS1_21CollectiveEpilogueFwdINS6_IJS8_SA_S9_EEENS6_IJNS7_ILi1EEESI_SI_EEESC_SE_Li256ELb1ELb1ELb0ELb0EEENS1_19SingleTileSchedulerILb1ELb0ELb1ELi128EEEEEEEEEvNT_6ParamsE)
        /*0260*/ 	.word	0x00000000


	//----- nvinfo : EIATTR_MIN_STACK_SIZE
	.align		4
.L_112:
        /*0264*/ 	.byte	0x04, 0x12
        /*0266*/ 	.short	(.L_114 - .L_113)
	.align		4
.L_113:
        /*0268*/ 	.word	index@(_ZN7cutlass13device_kernelIN5flash19enable_sm80_to_sm89INS1_16FlashAttnFwdSm80INS1_25CollectiveMainloopFwdSm80ILi8ELi2ELb1EN4cute5tupleIJNS5_1CILi128EEENS7_ILi96EEENS7_ILi192EEEEEELi192ENS_10bfloat16_tEfNS_4arch4Sm80ELb1ELb0ELb1ELb0ELb0ELb0ELb1ELb0EEENS1_21CollectiveEpilogueFwdINS6_IJS8_SA_S9_EEENS6_IJNS7_ILi1EEESI_SI_EEESC_SE_Li256ELb0ELb1ELb0ELb0EEENS1_30DynamicPersistentTileSchedulerILi256ELi256ELb0ELb1ELb0EEEEEEEEEvNT_6ParamsE)
        /*026c*/ 	.word	0x00000000


	//----- nvinfo : EIATTR_MIN_STACK_SIZE
	.align		4
.L_114:
        /*0270*/ 	.byte	0x04, 0x12
        /*0272*/ 	.short	(.L_116 - .L_115)
	.align		4
.L_115:
        /*0274*/ 	.word	index@(_ZN7cutlass13device_kernelIN5flash19enable_sm80_to_sm89INS1_16FlashAttnFwdSm80INS1_25CollectiveMainloopFwdSm80ILi8ELi2ELb1EN4cute5tupleIJNS5_1CILi128EEENS7_ILi96EEENS7_ILi192EEEEEELi192ENS_10bfloat16_tEfNS_4arch4Sm80ELb1ELb0ELb1ELb1ELb0ELb0ELb1ELb0EEENS1_21CollectiveEpilogueFwdINS6_IJS8_SA_S9_EEENS6_IJNS7_ILi1EEESI_SI_EEESC_SE_Li256ELb1ELb1ELb0ELb0EEENS1_19SingleTileSchedulerILb1ELb0ELb1ELi128EEEEEEEEEvNT_6ParamsE)
        /*0278*/ 	.word	0x00000000


	//----- nvinfo : EIATTR_MIN_STACK_SIZE
	.align		4
.L_116:
        /*027c*/ 	.byte	0x04, 0x12
        /*027e*/ 	.short	(.L_118 - .L_117)
	.align		4
.L_117:
        /*0280*/ 	.word	index@(_ZN7cutlass13device_kernelIN5flash19enable_sm80_to_sm89INS1_16FlashAttnFwdSm80INS1_25CollectiveMainloopFwdSm80ILi8ELi2ELb0EN4cute5tupleIJNS5_1CILi128EEENS7_ILi64EEENS7_ILi192EEEEEELi192ENS_10bfloat16_tEfNS_4arch4Sm80ELb1ELb0ELb1ELb1ELb0ELb1ELb1ELb0EEENS1_21CollectiveEpilogueFwdINS6_IJS8_SA_S9_EEENS6_IJNS7_ILi1EEESI_SI_EEESC_SE_Li256ELb1ELb1ELb0ELb0EEENS1_19SingleTileSchedulerILb1ELb0ELb1ELi128EEEEEEEEEvNT_6ParamsE)
        /*0284*/ 	.word	0x00000000
.L_118:


//--------------------- .nv.compat                --------------------------
	.section	.nv.compat,"",@"SHT_CUDA_COMPAT_INFO"
	.align	4
        /*0000*/ 	.byte	0x02, 0x09, 0x01, 0x00, 0x02, 0x02, 0x01, 0x00, 0x02, 0x05, 0x05, 0x00, 0x03, 0x07, 0x01, 0x01
        /*0010*/ 	.byte	0x02, 0x03, 0x00, 0x00, 0x02, 0x06, 0x01, 0x00, 0x04, 0x0b, 0x08, 0x00, 0x00, 0x00, 0x00, 0x00
        /*0020*/ 	.byte	0x00, 0x00, 0x00, 0x00


//--------------------- .nv.info._ZN7cutlass13device_kernelIN5flash19enable_sm80_to_sm89INS1_16FlashAttnFwdSm80INS1_25CollectiveMainloopFwdSm80ILi8ELi1ELb1EN4cute5tupleIJNS5_1CILi128EEENS7_ILi96EEENS7_ILi192EEEEEELi192ENS_10bfloat16_tEfNS_4arch4Sm80ELb0ELb0ELb1ELb0ELb0ELb0ELb1ELb0EEENS1_21CollectiveEpilogueFwdINS6_IJS8_SA_S9_EEENS6_IJNS7_ILi1EEESI_SI_EEESC_SE_Li256ELb0ELb1ELb0ELb0EEENS1_19SingleTileSchedulerILb0ELb0ELb1ELi128EEEEEEEEEvNT_6ParamsE --------------------------
	.section	.nv.info._ZN7cutlass13device_kernelIN5flash19enable_sm80_to_sm89INS1_16FlashAttnFwdSm80INS1_25CollectiveMainloopFwdSm80ILi8ELi1ELb1EN4cute5tupleIJNS5_1CILi128EEENS7_ILi96EEENS7_ILi192EEEEEELi192ENS_10bfloat16_tEfNS_4arch4Sm80ELb0ELb0ELb1ELb0ELb0ELb0ELb1ELb0EEENS1_21CollectiveEpilogueFwdINS6_IJS8_SA_S9_EEENS6_IJNS7_ILi1EEESI_SI_EEESC_SE_Li256ELb0ELb1ELb0ELb0EEENS1_19SingleTileSchedulerILb0ELb0ELb1ELi128EEEEEEEEEvNT_6ParamsE,"",@"SHT_CUDA_INFO"
	.sectionflags	@""
	.align	4


	//----- nvinfo : EIATTR_CUDA_API_VERSION
	.align		4
        /*0000*/ 	.byte	0x04, 0x37
        /*0002*/ 	.short	(.L_120 - .L_119)
.L_119:
        /*0004*/ 	.word	0x00000082


	//----- nvinfo : EIATTR_KPARAM_INFO
	.align		4
.L_120:
        /*0008*/ 	.byte	0x04, 0x17
        /*000a*/ 	.short	(.L_122 - .L_121)
.L_121:
        /*000c*/ 	.word	0x00000000
        /*0010*/ 	.short	0x0000
        /*0012*/ 	.short	0x0000
        /*0014*/ 	.byte	0x00, 0xf0, 0x61, 0x10


	//----- nvinfo : EIATTR_SPARSE_MMA_MASK
	.align		4
.L_122:
        /*0018*/ 	.byte	0x03, 0x50
        /*001a*/ 	.short	0x0000


	//----- nvinfo : EIATTR_MAXREG_COUNT
	.align		4
        /*001c*/ 	.byte	0x03, 0x1b
        /*001e*/ 	.short	0x00ff


	//----- nvinfo : EIATTR_MERCURY_ISA_VERSION
	.align		4
        /*0020*/ 	.byte	0x03, 0x5f
        /*0022*/ 	.short	0x0101


	//----- nvinfo : EIATTR_EXIT_INSTR_OFFSETS
	.align		4
        /*0024*/ 	.byte	0x04, 0x1c
        /*0026*/ 	.short	(.L_124 - .L_123)


	//   ....[0]....
.L_123:
        /*0028*/ 	.word	0x00000010


	//----- nvinfo : EIATTR_MAX_THREADS
	.align		4
.L_124:
        /*002c*/ 	.byte	0x04, 0x05
        /*002e*/ 	.short	(.L_126 - .L_125)
.L_125:
        /*0030*/ 	.word	0x00000100
        /*0034*/ 	.word	0x00000001
        /*0038*/ 	.word	0x00000001


	//----- nvinfo : EIATTR_CBANK_PARAM_SIZE
	.align		4
.L_126:
        /*003c*/ 	.byte	0x03, 0x19
        /*003e*/ 	.short	0x0418


	//----- nvinfo : EIATTR_PARAM_CBANK
	.align		4
        /*0040*/ 	.byte	0x04, 0x0a
        /*0042*/ 	.short	(.L_128 - .L_127)
	.align		4
.L_127:
        /*0044*/ 	.word	index@(.nv.constant0._ZN7cutlass13device_kernelIN5flash19enable_sm80_to_sm89INS1_16FlashAttnFwdSm80INS1_25CollectiveMainloopFwdSm80ILi8ELi1ELb1EN4cute5tupleIJNS5_1CILi128EEENS7_ILi96EEENS7_ILi192EEEEEELi192ENS_10bfloat16_tEfNS_4arch4Sm80ELb0ELb0ELb1ELb0ELb0ELb0ELb1ELb0EEENS1_21CollectiveEpilogueFwdINS6_IJS8_SA_S9_EEENS6_IJNS7_ILi1EEESI_SI_EEESC_SE_Li256ELb0ELb1ELb0ELb0EEENS1_19SingleTileSchedulerILb0ELb0ELb1ELi128EEEEEEEEEvNT_6ParamsE)
        /*0048*/ 	.short	0x0210
        /*004a*/ 	.short	0x0418


	//----- nvinfo : EIATTR_SW_WAR
	.align		4
.L_128:
        /*004c*/ 	.byte	0x04, 0x36
        /*004e*/ 	.short	(.L_130 - .L_129)
.L_129:
        /*0050*/ 	.word	0x00000008
.L_130:


//--------------------- .nv.info._ZN7cutlass13device_kernelIN5flash19enable_sm80_to_sm89INS1_16FlashAttnFwdSm80INS1_25CollectiveMainloopFwdSm80ILi8ELi1ELb1EN4cute5tupleIJNS5_1CILi128EEENS7_ILi96EEENS7_ILi192EEEEEELi192ENS_10bfloat16_tEfNS_4arch4Sm80ELb0ELb0ELb1ELb1ELb0ELb0ELb1ELb0EEENS1_21CollectiveEpilogueFwdINS6_IJS8_SA_S9_EEENS6_IJNS7_ILi1EEESI_SI_EEESC_SE_Li256ELb1ELb1ELb0ELb0EEENS1_19SingleTileSchedulerILb1ELb0ELb1ELi128EEEEEEEEEvNT_6ParamsE --------------------------
	.section	.nv.info._ZN7cutlass13device_kernelIN5flash19enable_sm80_to_sm89INS1_16FlashAttnFwdSm80INS1_25CollectiveMainloopFwdSm80ILi8ELi1ELb1EN4cute5tupleIJNS5_1CILi128EEENS7_ILi96EEENS7_ILi192EEEEEELi192ENS_10bfloat16_tEfNS_4arch4Sm80ELb0ELb0ELb1ELb1ELb0ELb0ELb1ELb0EEENS1_21CollectiveEpilogueFwdINS6_IJS8_SA_S9_EEENS6_IJNS7_ILi1EEESI_SI_EEESC_SE_Li256ELb1ELb1ELb0ELb0EEENS1_19SingleTileSchedulerILb1ELb0ELb1ELi128EEEEEEEEEvNT_6ParamsE,"",@"SHT_CUDA_INFO"
	.sectionflags	@""
	.align	4


	//----- nvinfo : EIATTR_CUDA_API_VERSION
	.align		4
        /*0000*/ 	.byte	0x04, 0x37
        /*0002*/ 	.short	(.L_132 - .L_131)
.L_131:
        /*0004*/ 	.word	0x00000082


	//----- nvinfo : EIATTR_KPARAM_INFO
	.align		4
.L_132:
        /*0008*/ 	.byte	0x04, 0x17
        /*000a*/ 	.short	(.L_134 - .L_133)
.L_133:
        /*000c*/ 	.word	0x00000000
        /*0010*/ 	.short	0x0000
        /*0012*/ 	.short	0x0000
        /*0014*/ 	.byte	0x00, 0xf0, 0x61, 0x10


	//----- nvinfo : EIATTR_SPARSE_MMA_MASK
	.align		4
.L_134:
        /*0018*/ 	.byte	0x03, 0x50
        /*001a*/ 	.short	0x0000


	//----- nvinfo : EIATTR_MAXREG_COUNT
	.align		4
        /*001c*/ 	.byte	0x03, 0x1b
        /*001e*/ 	.short	0x00ff


	//----- nvinfo : EIATTR_MERCURY_ISA_VERSION
	.align		4
        /*0020*/ 	.byte	0x03, 0x5f
        /*0022*/ 	.short	0x0101


	//----- nvinfo : EIATTR_EXIT_INSTR_OFFSETS
	.align		4
        /*0024*/ 	.byte	0x04, 0x1c
        /*0026*/ 	.short	(.L_136 - .L_135)


	//   ....[0]....
.L_135:
        /*0028*/ 	.word	0x00000010


	//----- nvinfo : EIATTR_MAX_THREADS
	.align		4
.L_136:
        /*002c*/ 	.byte	0x04, 0x05
        /*002e*/ 	.short	(.L_138 - .L_137)
.L_137:
        /*0030*/ 	.word	0x00000100
        /*0034*/ 	.word	0x00000001
        /*0038*/ 	.word	0x00000001


	//----- nvinfo : EIATTR_CBANK_PARAM_SIZE
	.align		4
.L_138:
        /*003c*/ 	.byte	0x03, 0x19
        /*003e*/ 	.short	0x0418


	//----- nvinfo : EIATTR_PARAM_CBANK
	.align		4
        /*0040*/ 	.byte	0x04, 0x0a
        /*0042*/ 	.short	(.L_140 - .L_139)
	.align		4
.L_139:
        /*0044*/ 	.word	index@(.nv.constant0._ZN7cutlass13device_kernelIN5flash19enable_sm80_to_sm89INS1_16FlashAttnFwdSm80INS1_25CollectiveMainloopFwdSm80ILi8ELi1ELb1EN4cute5tupleIJNS5_1CILi128EEENS7_ILi96EEENS7_ILi192EEEEEELi192ENS_10bfloat16_tEfNS_4arch4Sm80ELb0ELb0ELb1ELb1ELb0ELb0ELb1ELb0EEENS1_21CollectiveEpilogueFwdINS6_IJS8_SA_S9_EEENS6_IJNS7_ILi1EEESI_SI_EEESC_SE_Li256ELb1ELb1ELb0ELb0EEENS1_19SingleTileSchedulerILb1ELb0ELb1ELi128EEEEEEEEEvNT_6ParamsE)
        /*0048*/ 	.short	0x0210
        /*004a*/ 	.short	0x0418


	//----- nvinfo : EIATTR_SW_WAR
	.align		4
.L_140:
        /*004c*/ 	.byte	0x04, 0x36
        /*004e*/ 	.short	(.L_142 - .L_141)
.L_141:
        /*0050*/ 	.word	0x00000008
.L_142:


//--------------------- .nv.info._ZN7cutlass13device_kernelIN5flash19enable_sm80_to_sm89INS1_16FlashAttnFwdSm80INS1_25CollectiveMainloopFwdSm80ILi8ELi1ELb0EN4cute5tupleIJNS5_1CILi128EEENS7_ILi64EEENS7_ILi192EEEEEELi192ENS_10bfloat16_tEfNS_4arch4Sm80ELb0ELb0ELb1ELb1ELb0ELb1ELb1ELb0EEENS1_21CollectiveEpilogueFwdINS6_IJS8_SA_S9_EEENS6_IJNS7_ILi1EEESI_SI_EEESC_SE_Li256ELb1ELb1ELb0ELb0EEENS1_19SingleTileSchedulerILb1ELb0ELb1ELi128EEEEEEEEEvNT_6ParamsE --------------------------
	.section	.nv.info._ZN7cutlass13device_kernelIN5flash19enable_sm80_to_sm89INS1_16FlashAttnFwdSm80INS1_25CollectiveMainloopFwdSm80ILi8ELi1ELb0EN4cute5tupleIJNS5_1CILi128EEENS7_ILi64EEENS7_ILi192EEEEEELi192ENS_10bfloat16_tEfNS_4arch4Sm80ELb0ELb0ELb1ELb1ELb0ELb1ELb1ELb0EEENS1_21CollectiveEpilogueFwdINS6_IJS8_SA_S9_EEENS6_IJNS7_ILi1EEESI_SI_EEESC_SE_Li256ELb1ELb1ELb0ELb0EEENS1_19SingleTileSchedulerILb1ELb0ELb1ELi128EEEEEEEEEvNT_6ParamsE,"",@"SHT_CUDA_INFO"
	.sectionflags	@""
	.align	4


	//----- nvinfo : EIATTR_CUDA_API_VERSION
	.align		4
        /*0000*/ 	.byte	0x04, 0x37
        /*0002*/ 	.short	(.L_144 - .L_143)
.L_143:
        /*0004*/ 	.word	0x00000082


	//----- nvinfo : EIATTR_KPARAM_INFO
	.align		4
.L_144:
        /*0008*/ 	.byte	0x04, 0x17
        /*000a*/ 	.short	(.L_146 - .L_145)
.L_145:
        /*000c*/ 	.word	0x00000000
        /*0010*/ 	.short	0x0000
        /*0012*/ 	.short	0x0000
        /*0014*/ 	.byte	0x00, 0xf0, 0x61, 0x10


	//----- nvinfo : EIATTR_SPARSE_MMA_MASK
	.align		4
.L_146:
        /*0018*/ 	.byte	0x03, 0x50
        /*001a*/ 	.short	0x0000


	//----- nvinfo : EIATTR_MAXREG_COUNT
	.align		4
        /*001c*/ 	.byte	0x03, 0x1b
        /*001e*/ 	.short	0x00ff


	//----- nvinfo : EIATTR_MERCURY_ISA_VERSION
	.align		4
        /*0020*/ 	.byte	0x03, 0x5f
        /*0022*/ 	.short	0x0101


	//----- nvinfo : EIATTR_EXIT_INSTR_OFFSETS
	.align		4
        /*0024*/ 	.byte	0x04, 0x1c
        /*0026*/ 	.short	(.L_148 - .L_147)


	//   ....[0]....
.L_147:
        /*0028*/ 	.word	0x00000010


	//----- nvinfo : EIATTR_MAX_THREADS
	.align		4
.L_148:
        /*002c*/ 	.byte	0x04, 0x05
        /*002e*/ 	.short	(.L_150 - .L_149)
.L_149:
        /*0030*/ 	.word	0x00000100
        /*0034*/ 	.word	0x00000001
        /*0038*/ 	.word	0x00000001


	//----- nvinfo : EIATTR_CBANK_PARAM_SIZE
	.align		4
.L_150:
        /*003c*/ 	.byte	0x03, 0x19
        /*003e*/ 	.short	0x0418


	//----- nvinfo : EIATTR_PARAM_CBANK
	.align		4
        /*0040*/ 	.byte	0x04, 0x0a
        /*0042*/ 	.short	(.L_152 - .L_151)
	.align		4
.L_151:
        /*0044*/ 	.word	index@(.nv.constant0._ZN7cutlass13device_kernelIN5flash19enable_sm80_to_sm89INS1_16FlashAttnFwdSm80INS1_25CollectiveMainloopFwdSm80ILi8ELi1ELb0EN4cute5tupleIJNS5_1CILi128EEENS7_ILi64EEENS7_ILi192EEEEEELi192ENS_10bfloat16_tEfNS_4arch4Sm80ELb0ELb0ELb1ELb1ELb0ELb1ELb1ELb0EEENS1_21CollectiveEpilogueFwdINS6_IJS8_SA_S9_EEENS6_IJNS7_ILi1EEESI_SI_EEESC_SE_Li256ELb1ELb1ELb0ELb0EEENS1_19SingleTileSchedulerILb1ELb0ELb1ELi128EEEEEEEEEvNT_6ParamsE)
        /*0048*/ 	.short	0x0210
        /*004a*/ 	.short	0x0418


	//----- nvinfo : EIATTR_SW_WAR
	.align		4
.L_152:
        /*004c*/ 	.byte	0x04, 0x36
        /*004e*/ 	.short	(.L_154 - .L_153)
.L_153:
        /*0050*/ 	.word	0x00000008
.L_154:


//--------------------- .nv.info._ZN7cutlass13device_kernelIN5flash19enable_sm80_to_sm89INS1_16FlashAttnFwdSm80INS1_25CollectiveMainloopFwdSm80ILi8ELi1ELb0EN4cute5tupleIJNS5_1CILi128EEENS7_ILi64EEENS7_ILi192EEEEEELi192ENS_10bfloat16_tEfNS_4arch4Sm80ELb0ELb1ELb1ELb0ELb0ELb0ELb1ELb0EEENS1_21CollectiveEpilogueFwdINS6_IJS8_SA_S9_EEENS6_IJNS7_ILi1EEESI_SI_EEESC_SE_Li256ELb0ELb1ELb0ELb0EEENS1_19SingleTileSchedulerILb0ELb0ELb1ELi128EEEEEEEEEvNT_6ParamsE --------------------------
	.section	.nv.info._ZN7cutlass13device_kernelIN5flash19enable_sm80_to_sm89INS1_16FlashAttnFwdSm80INS1_25CollectiveMainloopFwdSm80ILi8ELi1ELb0EN4cute5tupleIJNS5_1CILi128EEENS7_ILi64EEENS7_ILi192EEEEEELi192ENS_10bfloat16_tEfNS_4arch4Sm80ELb0ELb1ELb1ELb0ELb0ELb0ELb1ELb0EEENS1_21CollectiveEpilogueFwdINS6_IJS8_SA_S9_EEENS6_IJNS7_ILi1EEESI_SI_EEESC_SE_Li256ELb0ELb1ELb0ELb0EEENS1_19SingleTileSchedulerILb0ELb0ELb1ELi128EEEEEEEEEvNT_6ParamsE,"",@"SHT_CUDA_INFO"
	.sectionflags	@""
	.align	4


	//----- nvinfo : EIATTR_CUDA_API_VERSION
	.align		4
        /*0000*/ 	.byte	0x04, 0x37
        /*0002*/ 	.short	(.L_156 - .L_155)
.L_155:
        /*0004*/ 	.word	0x00000082


	//----- nvinfo : EIATTR_KPARAM_INFO
	.align		4
.L_156:
        /*0008*/ 	.byte	0x04, 0x17
        /*000a*/ 	.short	(.L_158 - .L_157)
.L_157:
        /*000c*/ 	.word	0x00000000
        /*0010*/ 	.short	0x0000
        /*0012*/ 	.short	0x0000
        /*0014*/ 	.byte	0x00, 0xf0, 0x61, 0x10


	//----- nvinfo : EIATTR_SPARSE_MMA_MASK
	.align		4
.L_158:
        /*0018*/ 	.byte	0x03, 0x50
        /*001a*/ 	.short	0x0000


	//----- nvinfo : EIATTR_MAXREG_COUNT
	.align		4
        /*001c*/ 	.byte	0x03, 0x1b
        /*001e*/ 	.short	0x00ff


	//----- nvinfo : EIATTR_MERCURY_ISA_VERSION
	.align		4
        /*0020*/ 	.byte	0x03, 0x5f
        /*0022*/ 	.short	0x0101


	//----- nvinfo : EIATTR_EXIT_INSTR_OFFSETS
	.align		4
        /*0024*/ 	.byte	0x04, 0x1c
        /*0026*/ 	.short	(.L_160 - .L_159)


	//   ....[0]....
.L_159:
        /*0028*/ 	.word	0x00000010


	//----- nvinfo : EIATTR_MAX_THREADS
	.align		4
.L_160:
        /*002c*/ 	.byte	0x04, 0x05
        /*002e*/ 	.short	(.L_162 - .L_161)
.L_161:
        /*0030*/ 	.word	0x00000100
        /*0034*/ 	.word	0x00000001
        /*0038*/ 	.word	0x00000001


	//----- nvinfo : EIATTR_CBANK_PARAM_SIZE
	.align		4
.L_162:
        /*003c*/ 	.byte	0x03, 0x19
        /*003e*/ 	.short	0x0418


	//----- nvinfo : EIATTR_PARAM_CBANK
	.align		4
        /*0040*/ 	.byte	0x04, 0x0a
        /*0042*/ 	.short	(.L_164 - .L_163)
	.align		4
.L_163:
        /*0044*/ 	.word	index@(.nv.constant0._ZN7cutlass13device_kernelIN5flash19enable_sm80_to_sm89INS1_16FlashAttnFwdSm80INS1_25CollectiveMainloopFwdSm80ILi8ELi1ELb0EN4cute5tupleIJNS5_1CILi128EEENS7_ILi64EEENS7_ILi192EEEEEELi192ENS_10bfloat16_tEfNS_4arch4Sm80ELb0ELb1ELb1ELb0ELb0ELb0ELb1ELb0EEENS1_21CollectiveEpilogueFwdINS6_IJS8_SA_S9_EEENS6_IJNS7_ILi1EEESI_SI_EEESC_SE_Li256ELb0ELb1ELb0ELb0EEENS1_19SingleTileSchedulerILb0ELb0ELb1ELi128EEEEEEEEEvNT_6ParamsE)
        /*0048*/ 	.short	0x0210
        /*004a*/ 	.short	0x0418


	//----- nvinfo : EIATTR_SW_WAR
	.align		4
.L_164:
        /*004c*/ 	.byte	0x04, 0x36
        /*004e*/ 	.short	(.L_166 - .L_165)
.L_165:
        /*0050*/ 	.word	0x00000008
.L_166:


//--------------------- .nv.info._ZN7cutlass13device_kernelIN5flash19enable_sm80_to_sm89INS1_16FlashAttnFwdSm80INS1_25CollectiveMainloopFwdSm80ILi8ELi1ELb0EN4cute5tupleIJNS5_1CILi128EEENS7_ILi64EEENS7_ILi192EEEEEELi192ENS_10bfloat16_tEfNS_4arch4Sm80ELb0ELb1ELb1ELb1ELb0ELb0ELb1ELb0EEENS1_21CollectiveEpilogueFwdINS6_IJS8_SA_S9_EEENS6_IJNS7_ILi1EEESI_SI_EEESC_SE_Li256ELb1ELb1ELb0ELb0EEENS1_19SingleTileSchedulerILb1ELb0ELb1ELi128EEEEEEEEEvNT_6ParamsE --------------------------
	.section	.nv.info._ZN7cutlass13device_kernelIN5flash19enable_sm80_to_sm89INS1_16FlashAttnFwdSm80INS1_25CollectiveMainloopFwdSm80ILi8ELi1ELb0EN4cute5tupleIJNS5_1CILi128EEENS7_ILi64EEENS7_ILi192EEEEEELi192ENS_10bfloat16_tEfNS_4arch4Sm80ELb0ELb1ELb1ELb1ELb0ELb0ELb1ELb0EEENS1_21CollectiveEpilogueFwdINS6_IJS8_SA_S9_EEENS6_IJNS7_ILi1EEESI_SI_EEESC_SE_Li256ELb1ELb1ELb0ELb0EEENS1_19SingleTileSchedulerILb1ELb0ELb1ELi128EEEEEEEEEvNT_6ParamsE,"",@"SHT_CUDA_INFO"
	.sectionflags	@""
	.align	4


	//----- nvinfo : EIATTR_CUDA_API_VERSION
	.align		4
        /*0000*/ 	.byte	0x04, 0x37
        /*0002*/ 	.short	(.L_168 - .L_167)
.L_167:
        /*0004*/ 	.word	0x00000082


	//----- nvinfo : EIATTR_KPARAM_INFO
	.align		4
.L_168:
        /*0008*/ 	.byte	0x04, 0x17
        /*000a*/ 	.short	(.L_170 - .L_169)
.L_169:
        /*000c*/ 	.word	0x00000000
        /*0010*/ 	.short	0x0000
        /*0012*/ 	.short	0x0000
        /*0014*/ 	.byte	0x00, 0xf0, 0x61, 0x10


	//----- nvinfo : EIATTR_SPARSE_MMA_MASK
	.align		4
.L_170:
        /*0018*/ 	.byte	0x03, 0x50
        /*001a*/ 	.short	0x0000


	//----- nvinfo : EIATTR_MAXREG_COUNT
	.align		4
        /*001c*/ 	.byte	0x03, 0x1b
        /*001e*/ 	.short	0x00ff


	//----- nvinfo : EIATTR_MERCURY_ISA_VERSION
	.align		4
        /*0020*/ 	.byte	0x03, 0x5f
        /*0022*/ 	.short	0x0101


	//----- nvinfo : EIATTR_EXIT_INSTR_OFFSETS
	.align		4
        /*0024*/ 	.byte	0x04, 0x1c
        /*0026*/ 	.short	(.L_172 - .L_171)


	//   ....[0]....
.L_171:
        /*0028*/ 	.word	0x00000010


	//----- nvinfo : EIATTR_MAX_THREADS
	.align		4
.L_172:
        /*002c*/ 	.byte	0x04, 0x05
        /*002e*/ 	.short	(.L_174 - .L_173)
.L_173:
        /*0030*/ 	.word	0x00000100
        /*0034*/ 	.word	0x00000001
        /*0038*/ 	.word	0x00000001


	//----- nvinfo : EIATTR_CBANK_PARAM_SIZE
	.align		4
.L_174:
        /*003c*/ 	.byte	0x03, 0x19
        /*003e*/ 	.short	0x0418


	//----- nvinfo : EIATTR_PARAM_CBANK
	.align		4
        /*0040*/ 	.byte	0x04, 0x0a
        /*0042*/ 	.short	(.L_176 - .L_175)
	.align		4
.L_175:
        /*0044*/ 	.word	index@(.nv.constant0._ZN7cutlass13device_kernelIN5flash19enable_sm80_to_sm89INS1_16FlashAttnFwdSm80INS1_25CollectiveMainloopFwdSm80ILi8ELi1ELb0EN4cute5tupleIJNS5_1CILi128EEENS7_ILi64EEENS7_ILi192EEEEEELi192ENS_10bfloat16_tEfNS_4arch4Sm80ELb0ELb1ELb1ELb1ELb0ELb0ELb1ELb0EEENS1_21CollectiveEpilogueFwdINS6_IJS8_SA_S9_EEENS6_IJNS7_ILi1EEESI_SI_EEESC_SE_Li256ELb1ELb1ELb0ELb0EEENS1_19SingleTileSchedulerILb1ELb0ELb1ELi128EEEEEEEEEvNT_6ParamsE)
        /*0048*/ 	.short	0x0210
        /*004a*/ 	.short	0x0418


	//----- nvinfo : EIATTR_SW_WAR
	.align		4
.L_176:
        /*004c*/ 	.byte	0x04, 0x36
        /*004e*/ 	.short	(.L_178 - .L_177)
.L_177:
        /*0050*/ 	.word	0x00000008
.L_178:


//--------------------- .nv.info._ZN7cutlass13device_kernelIN5flash19enable_sm80_to_sm89INS1_16FlashAttnFwdSm80INS1_25CollectiveMainloopFwdSm80ILi8ELi1ELb0EN4cute5tupleIJNS5_1CILi128EEENS7_ILi64EEENS7_ILi192EEEEEELi192ENS_10bfloat16_tEfNS_4arch4Sm80ELb0ELb1ELb1ELb1ELb0ELb1ELb1ELb0EEENS1_21CollectiveEpilogueFwdINS6_IJS8_SA_S9_EEENS6_IJNS7_ILi1EEESI_SI_EEESC_SE_Li256ELb1ELb1ELb0ELb0EEENS1_19SingleTileSchedulerILb1ELb0ELb1ELi128EEEEEEEEEvNT_6ParamsE --------------------------
	.section	.nv.info._ZN7cutlass13device_kernelIN5flash19enable_sm80_to_sm89INS1_16FlashAttnFwdSm80INS1_25CollectiveMainloopFwdSm80ILi8ELi1ELb0EN4cute5tupleIJNS5_1CILi128EEENS7_ILi64EEENS7_ILi192EEEEEELi192ENS_10bfloat16_tEfNS_4arch4Sm80ELb0ELb1ELb1ELb1ELb0ELb1ELb1ELb0EEENS1_21CollectiveEpilogueFwdINS6_IJS8_SA_S9_EEENS6_IJNS7_ILi1EEESI_SI_EEESC_SE_Li256ELb1ELb1ELb0ELb0EEENS1_19SingleTileSchedulerILb1ELb0ELb1ELi128EEEEEEEEEvNT_6ParamsE,"",@"SHT_CUDA_INFO"
	.sectionflags	@""
	.align	4


	//----- nvinfo : EIATTR_CUDA_API_VERSION
	.align		4
        /*0000*/ 	.byte	0x04, 0x37
        /*0002*/ 	.short	(.L_180 - .L_179)
.L_179:
        /*0004*/ 	.word	0x00000082


	//----- nvinfo : EIATTR_KPARAM_INFO
	.align		4
.L_180:
        /*0008*/ 	.byte	0x04, 0x17
        /*000a*/ 	.short	(.L_182 - .L_181)
.L_181:
        /*000c*/ 	.word	0x00000000
        /*0010*/ 	.short	0x0000
        /*0012*/ 	.short	0x0000
        /*0014*/ 	.byte	0x00, 0xf0, 0x61, 0x10


	//----- nvinfo : EIATTR_SPARSE_MMA_MASK
	.align		4
.L_182:
        /*0018*/ 	.byte	0x03, 0x50
        /*001a*/ 	.short	0x0000


	//----- nvinfo : EIATTR_MAXREG_COUNT
	.align		4
        /*001c*/ 	.byte	0x03, 0x1b
        /*001e*/ 	.short	0x00ff


	//----- nvinfo : EIATTR_MERCURY_ISA_VERSION
	.align		4
        /*0020*/ 	.byte	0x03, 0x5f
        /*0022*/ 	.short	0x0101


	//----- nvinfo : EIATTR_EXIT_INSTR_OFFSETS
	.align		4
        /*0024*/ 	.byte	0x04, 0x1c
        /*0026*/ 	.short	(.L_184 - .L_183)


	//   ....[0]....
.L_183:
        /*0028*/ 	.word	0x00000010


	//----- nvinfo : EIATTR_MAX_THREADS
	.align		4
.L_184:
        /*002c*/ 	.byte	0x04, 0x05
        /*002e*/ 	.short	(.L_186 - .L_185)
.L_185:
        /*0030*/ 	.word	0x00000100
        /*0034*/ 	.word	0x00000001
        /*0038*/ 	.word	0x00000001


	//----- nvinfo : EIATTR_CBANK_PARAM_SIZE
	.align		4
.L_186:
        /*003c*/ 	.byte	0x03, 0x19
        /*003e*/ 	.short	0x0418


	//----- nvinfo : EIATTR_PARAM_CBANK
	.align		4
        /*0040*/ 	.byte	0x04, 0x0a
        /*0042*/ 	.short	(.L_188 - .L_187)
	.align		4
.L_187:
        /*0044*/ 	.word	index@(.nv.constant0._ZN7cutlass13device_kernelIN5flash19enable_sm80_to_sm89INS1_16FlashAttnFwdSm80INS1_25CollectiveMainloopFwdSm80ILi8ELi1ELb0EN4cute5tupleIJNS5_1CILi128EEENS7_ILi64EEENS7_ILi192EEEEEELi192ENS_10bfloat16_tEfNS_4arch4Sm80ELb0ELb1ELb1ELb1ELb0ELb1ELb1ELb0EEENS1_21CollectiveEpilogueFwdINS6_IJS8_SA_S9_EEENS6_IJNS7_ILi1EEESI_SI_EEESC_SE_Li256ELb1ELb1ELb0ELb0EEENS1_19SingleTileSchedulerILb1ELb0ELb1ELi128EEEEEEEEEvNT_6ParamsE)
        /*0048*/ 	.short	0x0210
        /*004a*/ 	.short	0x0418


	//----- nvinfo : EIATTR_SW_WAR
	.align		4
.L_188:
        /*004c*/ 	.byte	0x04, 0x36
        /*004e*/ 	.short	(.L_190 - .L_189)
.L_189:
        /*0050*/ 	.word	0x00000008
.L_190:


//--------------------- .nv.info._ZN7cutlass13device_kernelIN5flash19enable_sm80_to_sm89INS1_16FlashAttnFwdSm80INS1_25CollectiveMainloopFwdSm80ILi8ELi1ELb1EN4cute5tupleIJNS5_1CILi128EEENS7_ILi96EEENS7_ILi192EEEEEELi192ENS_10bfloat16_tEfNS_4arch4Sm80ELb1ELb0ELb1ELb0ELb0ELb0ELb1ELb0EEENS1_21CollectiveEpilogueFwdINS6_IJS8_SA_S9_EEENS6_IJNS7_ILi1EEESI_SI_EEESC_SE_Li256ELb0ELb1ELb0ELb0EEENS1_30DynamicPersistentTileSchedulerILi256ELi256ELb0ELb1ELb0EEEEEEEEEvNT_6ParamsE --------------------------
	.section	.nv.info._ZN7cutlass13device_kernelIN5flash19enable_sm80_to_sm89INS1_16FlashAttnFwdSm80INS1_25CollectiveMainloopFwdSm80ILi8ELi1ELb1EN4cute5tupleIJNS5_1CILi128EEENS7_ILi96EEENS7_ILi192EEEEEELi192ENS_10bfloat16_tEfNS_4arch4Sm80ELb1ELb0ELb1ELb0ELb0ELb0ELb1ELb0EEENS1_21CollectiveEpilogueFwdINS6_IJS8_SA_S9_EEENS6_IJNS7_ILi1EEESI_SI_EEESC_SE_Li256ELb0ELb1ELb0ELb0EEENS1_30DynamicPersistentTileSchedulerILi256ELi256ELb0ELb1ELb0EEEEEEEEEvNT_6ParamsE,"",@"SHT_CUDA_INFO"
	.sectionflags	@""
	.align	4


	//----- nvinfo : EIATTR_CUDA_API_VERSION
	.align		4
        /*0000*/ 	.byte	0x04, 0x37
        /*0002*/ 	.short	(.L_192 - .L_191)
.L_191:
        /*0004*/ 	.word	0x00000082


	//----- nvinfo : EIATTR_KPARAM_INFO
	.align		4
.L_192:
        /*0008*/ 	.byte	0x04, 0x17
        /*000a*/ 	.short	(.L_194 - .L_193)
.L_193:
        /*000c*/ 	.word	0x00000000
        /*0010*/ 	.short	0x0000
        /*0012*/ 	.short	0x0000
        /*0014*/ 	.byte	0x00, 0xf0, 0xa1, 0x10


	//----- nvinfo : EIATTR_SPARSE_MMA_MASK
	.align		4
.L_194:
        /*0018*/ 	.byte	0x03, 0x50
        /*001a*/ 	.short	0x0000


	//----- nvinfo : EIATTR_MAXREG_COUNT
	.align		4
        /*001c*/ 	.byte	0x03, 0x1b
        /*001e*/ 	.short	0x00ff


	//----- nvinfo : EIATTR_MERCURY_ISA_VERSION
	.align		4
        /*0020*/ 	.byte	0x03, 0x5f
        /*0022*/ 	.short	0x0101


	//----- nvinfo : EIATTR_EXIT_INSTR_OFFSETS
	.align		4
        /*0024*/ 	.byte	0x04, 0x1c
        /*0026*/ 	.short	(.L_196 - .L_195)


	//   ....[0]....
.L_195:
        /*0028*/ 	.word	0x00000010


	//----- nvinfo : EIATTR_MAX_THREADS
	.align		4
.L_196:
        /*002c*/ 	.byte	0x04, 0x05
        /*002e*/ 	.short	(.L_198 - .L_197)
.L_197:
        /*0030*/ 	.word	0x00000100
        /*0034*/ 	.word	0x00000001
        /*0038*/ 	.word	0x00000001


	//----- nvinfo : EIATTR_CBANK_PARAM_SIZE
	.align		4
.L_198:
        /*003c*/ 	.byte	0x03, 0x19
        /*003e*/ 	.short	0x0428


	//----- nvinfo : EIATTR_PARAM_CBANK
	.align		4
        /*0040*/ 	.byte	0x04, 0x0a
        /*0042*/ 	.short	(.L_200 - .L_199)
	.align		4
.L_199:
        /*0044*/ 	.word	index@(.nv.constant0._ZN7cutlass13device_kernelIN5flash19enable_sm80_to_sm89INS1_16FlashAttnFwdSm80INS1_25CollectiveMainloopFwdSm80ILi8ELi1ELb1EN4cute5tupleIJNS5_1CILi128EEENS7_ILi96EEENS7_ILi192EEEEEELi192ENS_10bfloat16_tEfNS_4arch4Sm80ELb1ELb0ELb1ELb0ELb0ELb0ELb1ELb0EEENS1_21CollectiveEpilogueFwdINS6_IJS8_SA_S9_EEENS6_IJNS7_ILi1EEESI_SI_EEESC_SE_Li256ELb0ELb1ELb0ELb0EEENS1_30DynamicPersistentTileSchedulerILi256ELi256ELb0ELb1ELb0EEEEEEEEEvNT_6ParamsE)
        /*0048*/ 	.short	0x0210
        /*004a*/ 	.short	0x0428


	//----- nvinfo : EIATTR_SW_WAR
	.align		4
.L_200:
        /*004c*/ 	.byte	0x04, 0x36
        /*004e*/ 	.short	(.L_202 - .L_201)
.L_201:
        /*0050*/ 	.word	0x00000008
.L_202:


//--------------------- .nv.info._ZN7cutlass13device_kernelIN5flash19enable_sm80_to_sm89INS1_16FlashAttnFwdSm80INS1_25CollectiveMainloopFwdSm80ILi8ELi1ELb1EN4cute5tupleIJNS5_1CILi128EEENS7_ILi96EEENS7_ILi192EEEEEELi192ENS_10bfloat16_tEfNS_4arch4Sm80ELb1ELb0ELb1ELb1ELb0ELb0ELb1ELb0EEENS1_21CollectiveEpilogueFwdINS6_IJS8_SA_S9_EEENS6_IJNS7_ILi1EEESI_SI_EEESC_SE_Li256ELb1ELb1ELb0ELb0EEENS1_19SingleTileSchedulerILb1ELb0ELb1ELi128EEEEEEEEEvNT_6ParamsE --------------------------
	.section	.nv.info._ZN7cutlass13device_kernelIN5flash19enable_sm80_to_sm89INS1_16FlashAttnFwdSm80INS1_25CollectiveMainloopFwdSm80ILi8ELi1ELb1EN4cute5tupleIJNS5_1CILi128EEENS7_ILi96EEENS7_ILi192EEEEEELi192ENS_10bfloat16_tEfNS_4arch4Sm80ELb1ELb0ELb1ELb1ELb0ELb0ELb1ELb0EEENS1_21CollectiveEpilogueFwdINS6_IJS8_SA_S9_EEENS6_IJNS7_ILi1EEESI_SI_EEESC_SE_Li256ELb1ELb1ELb0ELb0EEENS1_19SingleTileSchedulerILb1ELb0ELb1ELi128EEEEEEEEEvNT_6ParamsE,"",@"SHT_CUDA_INFO"
	.sectionflags	@""
	.align	4


	//----- nvinfo : EIATTR_CUDA_API_VERSION
	.align		4
        /*0000*/ 	.byte	0x04, 0x37
        /*0002*/ 	.short	(.L_204 - .L_203)
.L_203:
        /*0004*/ 	.word	0x00000082


	//----- nvinfo : EIATTR_KPARAM_INFO
	.align		4
.L_204:
        /*0008*/ 	.byte	0x04, 0x17
        /*000a*/ 	.short	(.L_206 - .L_205)
.L_205:
        /*000c*/ 	.word	0x00000000
        /*0010*/ 	.short	0x0000
        /*0012*/ 	.short	0x0000
        /*0014*/ 	.byte	0x00, 0xf0, 0x61, 0x10


	//----- nvinfo : EIATTR_SPARSE_MMA_MASK
	.align		4
.L_206:
        /*0018*/ 	.byte	0x03, 0x50
        /*001a*/ 	.short	0x0000


	//----- nvinfo : EIATTR_MAXREG_COUNT
	.align		4
        /*001c*/ 	.byte	0x03, 0x1b
        /*001e*/ 	.short	0x00ff


	//----- nvinfo : EIATTR_MERCURY_ISA_VERSION
	.align		4
        /*0020*/ 	.byte	0x03, 0x5f
        /*0022*/ 	.short	0x0101


	//----- nvinfo : EIATTR_EXIT_INSTR_OFFSETS
	.align		4
        /*0024*/ 	.byte	0x04, 0x1c
        /*0026*/ 	.short	(.L_208 - .L_207)


	//   ....[0]....
.L_207:
        /*0028*/ 	.word	0x00000010


	//----- nvinfo : EIATTR_MAX_THREADS
	.align		4
.L_208:
        /*002c*/ 	.byte	0x04, 0x05
        /*002e*/ 	.short	(.L_210 - .L_209)
.L_209:
        /*0030*/ 	.word	0x00000100
        /*0034*/ 	.word	0x00000001
        /*0038*/ 	.word	0x00000001


	//----- nvinfo : EIATTR_CBANK_PARAM_SIZE
	.align		4
.L_210:
        /*003c*/ 	.byte	0x03, 0x19
        /*003e*/ 	.short	0x0418


	//----- nvinfo : EIATTR_PARAM_CBANK
	.align		4
        /*0040*/ 	.byte	0x04, 0x0a
        /*0042*/ 	.short	(.L_212 - .L_211)
	.align		4
.L_211:
        /*0044*/ 	.word	index@(.nv.constant0._ZN7cutlass13device_kernelIN5flash19enable_sm80_to_sm89INS1_16FlashAttnFwdSm80INS1_25CollectiveMainloopFwdSm80ILi8ELi1ELb1EN4cute5tupleIJNS5_1CILi128EEENS7_ILi96EEENS7_ILi192EEEEEELi192ENS_10bfloat16_tEfNS_4arch4Sm80ELb1ELb0ELb1ELb1ELb0ELb0ELb1ELb0EEENS1_21CollectiveEpilogueFwdINS6_IJS8_SA_S9_EEENS6_IJNS7_ILi1EEESI_SI_EEESC_SE_Li256ELb1ELb1ELb0ELb0EEENS1_19SingleTileSchedulerILb1ELb0ELb1ELi128EEEEEEEEEvNT_6ParamsE)
        /*0048*/ 	.short	0x0210
        /*004a*/ 	.short	0x0418


	//----- nvinfo : EIATTR_SW_WAR
	.align		4
.L_212:
        /*004c*/ 	.byte	0x04, 0x36
        /*004e*/ 	.short	(.L_214 - .L_213)
.L_213:
        /*0050*/ 	.word	0x00000008
.L_214:


//--------------------- .nv.info._ZN7cutlass13device_kernelIN5flash19enable_sm80_to_sm89INS1_16FlashAttnFwdSm80INS1_25CollectiveMainloopFwdSm80ILi8ELi1ELb0EN4cute5tupleIJNS5_1CILi128EEENS7_ILi64EEENS7_ILi192EEEEEELi192ENS_10bfloat16_tEfNS_4arch4Sm80ELb1ELb0ELb1ELb1ELb0ELb1ELb1ELb0EEENS1_21CollectiveEpilogueFwdINS6_IJS8_SA_S9_EEENS6_IJNS7_ILi1EEESI_SI_EEESC_SE_Li256ELb1ELb1ELb0ELb0EEENS1_19SingleTileSchedulerILb1ELb0ELb1ELi128EEEEEEEEEvNT_6ParamsE --------------------------
	.section	.nv.info._ZN7cutlass13device_kernelIN5flash19enable_sm80_to_sm89INS1_16FlashAttnFwdSm80INS1_25CollectiveMainloopFwdSm80ILi8ELi1ELb0EN4cute5tupleIJNS5_1CILi128EEENS7_ILi64EEENS7_ILi192EEEEEELi192ENS_10bfloat16_tEfNS_4arch4Sm80ELb1ELb0ELb1ELb1ELb0ELb1ELb1ELb0EEENS1_21CollectiveEpilogueFwdINS6_IJS8_SA_S9_EEENS6_IJNS7_ILi1EEESI_SI_EEESC_SE_Li256ELb1ELb1ELb0ELb0EEENS1_19SingleTileSchedulerILb1ELb0ELb1ELi128EEEEEEEEEvNT_6ParamsE,"",@"SHT_CUDA_INFO"
	.sectionflags	@""
	.align	4


	//----- nvinfo : EIATTR_CUDA_API_VERSION
	.align		4
        /*0000*/ 	.byte	0x04, 0x37
        /*0002*/ 	.short	(.L_216 - .L_215)
.L_215:
        /*0004*/ 	.word	0x00000082


	//----- nvinfo : EIATTR_KPARAM_INFO
	.align		4
.L_216:
        /*0008*/ 	.byte	0x04, 0x17
        /*000a*/ 	.short	(.L_218 - .L_217)
.L_217:
        /*000c*/ 	.word	0x00000000
        /*0010*/ 	.short	0x0000
        /*0012*/ 	.short	0x0000
        /*0014*/ 	.byte	0x00, 0xf0, 0x61, 0x10


	//----- nvinfo : EIATTR_SPARSE_MMA_MASK
	.align		4
.L_218:
        /*0018*/ 	.byte	0x03, 0x50
        /*001a*/ 	.short	0x0000


	//----- nvinfo : EIATTR_MAXREG_COUNT
	.align		4
        /*001c*/ 	.byte	0x03, 0x1b
        /*001e*/ 	.short	0x00ff


	//----- nvinfo : EIATTR_MERCURY_ISA_VERSION
	.align		4
        /*0020*/ 	.byte	0x03, 0x5f
        /*0022*/ 	.short	0x0101


	//----- nvinfo : EIATTR_EXIT_INSTR_OFFSETS
	.align		4
        /*0024*/ 	.byte	0x04, 0x1c
        /*0026*/ 	.short	(.L_220 - .L_219)


	//   ....[0]....
.L_219:
        /*0028*/ 	.word	0x00000010


	//----- nvinfo : EIATTR_MAX_THREADS
	.align		4
.L_220:
        /*002c*/ 	.byte	0x04, 0x05
        /*002e*/ 	.short	(.L_222 - .L_221)
.L_221:
        /*0030*/ 	.word	0x00000100
        /*0034*/ 	.word	0x00000001
        /*0038*/ 	.word	0x00000001


	//----- nvinfo : EIATTR_CBANK_PARAM_SIZE
	.align		4
.L_222:
        /*003c*/ 	.byte	0x03, 0x19
        /*003e*/ 	.short	0x0418


	//----- nvinfo : EIATTR_PARAM_CBANK
	.align		4
        /*0040*/ 	.byte	0x04, 0x0a
        /*0042*/ 	.short	(.L_224 - .L_223)
	.align		4
.L_223:
        /*0044*/ 	.word	index@(.nv.constant0._ZN7cutlass13device_kernelIN5flash19enable_sm80_to_sm89INS1_16FlashAttnFwdSm80INS1_25CollectiveMainloopFwdSm80ILi8ELi1ELb0EN4cute5tupleIJNS5_1CILi128EEENS7_ILi64EEENS7_ILi192EEEEEELi192ENS_10bfloat16_tEfNS_4arch4Sm80ELb1ELb0ELb1ELb1ELb0ELb1ELb1ELb0EEENS1_21CollectiveEpilogueFwdINS6_IJS8_SA_S9_EEENS6_IJNS7_ILi1EEESI_SI_EEESC_SE_Li256ELb1ELb1ELb0ELb0EEENS1_19SingleTileSchedulerILb1ELb0ELb1ELi128EEEEEEEEEvNT_6ParamsE)
        /*0048*/ 	.short	0x0210
        /*004a*/ 	.short	0x0418


	//----- nvinfo : EIATTR_SW_WAR
	.align		4
.L_224:
        /*004c*/ 	.byte	0x04, 0x36
        /*004e*/ 	.short	(.L_226 - .L_225)
.L_225:
        /*0050*/ 	.word	0x00000008
.L_226:


//--------------------- .nv.info._ZN7cutlass13device_kernelIN5flash19enable_sm80_to_sm89INS1_16FlashAttnFwdSm80INS1_25CollectiveMainloopFwdSm80ILi8ELi2ELb1EN4cute5tupleIJNS5_1CILi128EEENS7_ILi96EEENS7_ILi192EEEEEELi192ENS_10bfloat16_tEfNS_4arch4Sm80ELb0ELb0ELb1ELb0ELb0ELb0ELb1ELb0EEENS1_21CollectiveEpilogueFwdINS6_IJS8_SA_S9_EEENS6_IJNS7_ILi1EEESI_SI_EEESC_SE_Li256ELb0ELb1ELb0ELb0EEENS1_19SingleTileSchedulerILb0ELb0ELb1ELi128EEEEEEEEEvNT_6ParamsE --------------------------
	.section	.nv.info._ZN7cutlass13device_kernelIN5flash19enable_sm80_to_sm89INS1_16FlashAttnFwdSm80INS1_25CollectiveMainloopFwdSm80ILi8ELi2ELb1EN4cute5tupleIJNS5_1CILi128EEENS7_ILi96EEENS7_ILi192EEEEEELi192ENS_10bfloat16_tEfNS_4arch4Sm80ELb0ELb0ELb1ELb0ELb0ELb0ELb1ELb0EEENS1_21CollectiveEpilogueFwdINS6_IJS8_SA_S9_EEENS6_IJNS7_ILi1EEESI_SI_EEESC_SE_Li256ELb0ELb1ELb0ELb0EEENS1_19SingleTileSchedulerILb0ELb0ELb1ELi128EEEEEEEEEvNT_6ParamsE,"",@"SHT_CUDA_INFO"
	.sectionflags	@""
	.align	4


	//----- nvinfo : EIATTR_CUDA_API_VERSION
	.align		4
        /*0000*/ 	.byte	0x04, 0x37
        /*0002*/ 	.short	(.L_228 - .L_227)
.L_227:
        /*0004*/ 	.word	0x00000082


	//----- nvinfo : EIATTR_KPARAM_INFO
	.align		4
.L_228:
        /*0008*/ 	.byte	0x04, 0x17
        /*000a*/ 	.short	(.L_230 - .L_229)
.L_229:
        /*000c*/ 	.word	0x00000000
        /*0010*/ 	.short	0x0000
        /*0012*/ 	.short	0x0000
        /*0014*/ 	.byte	0x00, 0xf0, 0x61, 0x10


	//----- nvinfo : EIATTR_SPARSE_MMA_MASK
	.align		4
.L_230:
        /*0018*/ 	.byte	0x03, 0x50
        /*001a*/ 	.short	0x0000


	//----- nvinfo : EIATTR_MAXREG_COUNT
	.align		4
        /*001c*/ 	.byte	0x03, 0x1b
        /*001e*/ 	.short	0x00ff


	//----- nvinfo : EIATTR_MERCURY_ISA_VERSION
	.align		4
        /*0020*/ 	.byte	0x03, 0x5f
        /*0022*/ 	.short	0x0101


	//----- nvinfo : EIATTR_EXIT_INSTR_OFFSETS
	.align		4
        /*0024*/ 	.byte	0x04, 0x1c
        /*0026*/ 	.short	(.L_232 - .L_231)


	//   ....[0]....
.L_231:
        /*0028*/ 	.word	0x00000010


	//----- nvinfo : EIATTR_MAX_THREADS
	.align		4
.L_232:
        /*002c*/ 	.byte	0x04, 0x05
        /*002e*/ 	.short	(.L_234 - .L_233)
.L_233:
        /*0030*/ 	.word	0x00000100
        /*0034*/ 	.word	0x00000001
        /*0038*/ 	.word	0x00000001


	//----- nvinfo : EIATTR_CBANK_PARAM_SIZE
	.align		4
.L_234:
        /*003c*/ 	.byte	0x03, 0x19
        /*003e*/ 	.short	0x0418


	//----- nvinfo : EIATTR_PARAM_CBANK
	.align		4
        /*0040*/ 	.byte	0x04, 0x0a
        /*0042*/ 	.short	(.L_236 - .L_235)
	.align		4
.L_235:
        /*0044*/ 	.word	index@(.nv.constant0._ZN7cutlass13device_kernelIN5flash19enable_sm80_to_sm89INS1_16FlashAttnFwdSm80INS1_25CollectiveMainloopFwdSm80ILi8ELi2ELb1EN4cute5tupleIJNS5_1CILi128EEENS7_ILi96EEENS7_ILi192EEEEEELi192ENS_10bfloat16_tEfNS_4arch4Sm80ELb0ELb0ELb1ELb0ELb0ELb0ELb1ELb0EEENS1_21CollectiveEpilogueFwdINS6_IJS8_SA_S9_EEENS6_IJNS7_ILi1EEESI_SI_EEESC_SE_Li256ELb0ELb1ELb0ELb0EEENS1_19SingleTileSchedulerILb0ELb0ELb1ELi128EEEEEEEEEvNT_6ParamsE)
        /*0048*/ 	.short	0x0210
        /*004a*/ 	.short	0x0418


	//----- nvinfo : EIATTR_SW_WAR
	.align		4
.L_236:
        /*004c*/ 	.byte	0x04, 0x36
        /*004e*/ 	.short	(.L_238 - .L_237)
.L_237:
        /*0050*/ 	.word	0x00000008
.L_238:


//--------------------- .nv.info._ZN7cutlass13device_kernelIN5flash19enable_sm80_to_sm89INS1_16FlashAttnFwdSm80INS1_25CollectiveMainloopFwdSm80ILi8ELi2ELb1EN4cute5tupleIJNS5_1CILi128EEENS7_ILi96EEENS7_ILi192EEEEEELi192ENS_10bfloat16_tEfNS_4arch4Sm80ELb0ELb0ELb1ELb1ELb0ELb0ELb1ELb0EEENS1_21CollectiveEpilogueFwdINS6_IJS8_SA_S9_EEENS6_IJNS7_ILi1EEESI_SI_EEESC_SE_Li256ELb1ELb1ELb0ELb0EEENS1_19SingleTileSchedulerILb1ELb0ELb1ELi128EEEEEEEEEvNT_6ParamsE --------------------------
	.section	.nv.info._ZN7cutlass13device_kernelIN5flash19enable_sm80_to_sm89INS1_16FlashAttnFwdSm80INS1_25CollectiveMainloopFwdSm80ILi8ELi2ELb1EN4cute5tupleIJNS5_1CILi128EEENS7_ILi96EEENS7_ILi192EEEEEELi192ENS_10bfloat16_tEfNS_4arch4Sm80ELb0ELb0ELb1ELb1ELb0ELb0ELb1ELb0EEENS1_21CollectiveEpilogueFwdINS6_IJS8_SA_S9_EEENS6_IJNS7_ILi1EEESI_SI_EEESC_SE_Li256ELb1ELb1ELb0ELb0EEENS1_19SingleTileSchedulerILb1ELb0ELb1ELi128EEEEEEEEEvNT_6ParamsE,"",@"SHT_CUDA_INFO"
	.sectionflags	@""
	.align	4


	//----- nvinfo : EIATTR_CUDA_API_VERSION
	.align		4
        /*0000*/ 	.byte	0x04, 0x37
        /*0002*/ 	.short	(.L_240 - .L_239)
.L_239:
        /*0004*/ 	.word	0x00000082


	//----- nvinfo : EIATTR_KPARAM_INFO
	.align		4
.L_240:
        /*0008*/ 	.byte	0x04, 0x17
        /*000a*/ 	.short	(.L_242 - .L_241)
.L_241:
        /*000c*/ 	.word	0x00000000
        /*0010*/ 	.short	0x0000
        /*0012*/ 	.short	0x0000
        /*0014*/ 	.byte	0x00, 0xf0, 0x61, 0x10


	//----- nvinfo : EIATTR_SPARSE_MMA_MASK
	.align		4
.L_242:
        /*0018*/ 	.byte	0x03, 0x50
        /*001a*/ 	.short	0x0000


	//----- nvinfo : EIATTR_MAXREG_COUNT
	.align		4
        /*001c*/ 	.byte	0x03, 0x1b
        /*001e*/ 	.short	0x00ff


	//----- nvinfo : EIATTR_MERCURY_ISA_VERSION
	.align		4
        /*0020*/ 	.byte	0x03, 0x5f
        /*0022*/ 	.short	0x0101


	//----- nvinfo : EIATTR_EXIT_INSTR_OFFSETS
	.align		4
        /*0024*/ 	.byte	0x04, 0x1c
        /*0026*/ 	.short	(.L_244 - .L_243)


	//   ....[0]....
.L_243:
        /*0028*/ 	.word	0x00000010


	//----- nvinfo : EIATTR_MAX_THREADS
	.align		4
.L_244:
        /*002c*/ 	.byte	0x04, 0x05
        /*002e*/ 	.short	(.L_246 - .L_245)
.L_245:
        /*0030*/ 	.word	0x00000100
        /*0034*/ 	.word	0x00000001
        /*0038*/ 	.word	0x00000001


	//----- nvinfo : EIATTR_CBANK_PARAM_SIZE
	.align		4
.L_246:
        /*003c*/ 	.byte	0x03, 0x19
        /*003e*/ 	.short	0x0418


	//----- nvinfo : EIATTR_PARAM_CBANK
	.align		4
        /*0040*/ 	.byte	0x04, 0x0a
        /*0042*/ 	.short	(.L_248 - .L_247)
	.align		4
.L_247:
        /*0044*/ 	.word	index@(.nv.constant0._ZN7cutlass13device_kernelIN5flash19enable_sm80_to_sm89INS1_16FlashAttnFwdSm80INS1_25CollectiveMainloopFwdSm80ILi8ELi2ELb1EN4cute5tupleIJNS5_1CILi128EEENS7_ILi96EEENS7_ILi192EEEEEELi192ENS_10bfloat16_tEfNS_4arch4Sm80ELb0ELb0ELb1ELb1ELb0ELb0ELb1ELb0EEENS1_21CollectiveEpilogueFwdINS6_IJS8_SA_S9_EEENS6_IJNS7_ILi1EEESI_SI_EEESC_SE_Li256ELb1ELb1ELb0ELb0EEENS1_19SingleTileSchedulerILb1ELb0ELb1ELi128EEEEEEEEEvNT_6ParamsE)
        /*0048*/ 	.short	0x0210
        /*004a*/ 	.short	0x0418


	//----- nvinfo : EIATTR_SW_WAR
	.align		4
.L_248:
        /*004c*/ 	.byte	0x04, 0x36
        /*004e*/ 	.short	(.L_250 - .L_249)
.L_249:
        /*0050*/ 	.word	0x00000008
.L_250:


//--------------------- .nv.info._ZN7cutlass13device_kernelIN5flash19enable_sm80_to_sm89INS1_16FlashAttnFwdSm80INS1_25CollectiveMainloopFwdSm80ILi8ELi2ELb0EN4cute5tupleIJNS5_1CILi128EEENS7_ILi64EEENS7_ILi192EEEEEELi192ENS_10bfloat16_tEfNS_4arch4Sm80ELb0ELb0ELb1ELb1ELb0ELb1ELb1ELb0EEENS1_21CollectiveEpilogueFwdINS6_IJS8_SA_S9_EEENS6_IJNS7_ILi1EEESI_SI_EEESC_SE_Li256ELb1ELb1ELb0ELb0EEENS1_19SingleTileSchedulerILb1ELb0ELb1ELi128EEEEEEEEEvNT_6ParamsE --------------------------
	.section	.nv.info._ZN7cutlass13device_kernelIN5flash19enable_sm80_to_sm89INS1_16FlashAttnFwdSm80INS1_25CollectiveMainloopFwdSm80ILi8ELi2ELb0EN4cute5tupleIJNS5_1CILi128EEENS7_ILi64EEENS7_ILi192EEEEEELi192ENS_10bfloat16_tEfNS_4arch4Sm80ELb0ELb0ELb1ELb1ELb0ELb1ELb1ELb0EEENS1_21CollectiveEpilogueFwdINS6_IJS8_SA_S9_EEENS6_IJNS7_ILi1EEESI_SI_EEESC_SE_Li256ELb1ELb1ELb0ELb0EEENS1_19SingleTileSchedulerILb1ELb0ELb1ELi128EEEEEEEEEvNT_6ParamsE,"",@"SHT_CUDA_INFO"
	.sectionflags	@""
	.align	4


	//----- nvinfo : EIATTR_CUDA_API_VERSION
	.align		4
        /*0000*/ 	.byte	0x04, 0x37
        /*0002*/ 	.short	(.L_252 - .L_251)
.L_251:
        /*0004*/ 	.word	0x00000082


	//----- nvinfo : EIATTR_KPARAM_INFO
	.align		4
.L_252:
        /*0008*/ 	.byte	0x04, 0x17
        /*000a*/ 	.short	(.L_254 - .L_253)
.L_253:
        /*000c*/ 	.word	0x00000000
        /*0010*/ 	.short	0x0000
        /*0012*/ 	.short	0x0000
        /*0014*/ 	.byte	0x00, 0xf0, 0x61, 0x10


	//----- nvinfo : EIATTR_SPARSE_MMA_MASK
	.align		4
.L_254:
        /*0018*/ 	.byte	0x03, 0x50
        /*001a*/ 	.short	0x0000


	//----- nvinfo : EIATTR_MAXREG_COUNT
	.align		4
        /*001c*/ 	.byte	0x03, 0x1b
        /*001e*/ 	.short	0x00ff


	//----- nvinfo : EIATTR_MERCURY_ISA_VERSION
	.align		4
        /*0020*/ 	.byte	0x03, 0x5f
        /*0022*/ 	.short	0x0101


	//----- nvinfo : EIATTR_EXIT_INSTR_OFFSETS
	.align		4
        /*0024*/ 	.byte	0x04, 0x1c
        /*0026*/ 	.short	(.L_256 - .L_255)


	//   ....[0]....
.L_255:
        /*0028*/ 	.word	0x00000010


	//----- nvinfo : EIATTR_MAX_THREADS
	.align		4
.L_256:
        /*002c*/ 	.byte	0x04, 0x05
        /*002e*/ 	.short	(.L_258 - .L_257)
.L_257:
        /*0030*/ 	.word	0x00000100
        /*0034*/ 	.word	0x00000001
        /*0038*/ 	.word	0x00000001


	//----- nvinfo : EIATTR_CBANK_PARAM_SIZE
	.align		4
.L_258:
        /*003c*/ 	.byte	0x03, 0x19
        /*003e*/ 	.short	0x0418


	//----- nvinfo : EIATTR_PARAM_CBANK
	.align		4
        /*0040*/ 	.byte	0x04, 0x0a
        /*0042*/ 	.short	(.L_260 - .L_259)
	.align		4
.L_259:
        /*0044*/ 	.word	index@(.nv.constant0._ZN7cutlass13device_kernelIN5flash19enable_sm80_to_sm89INS1_16FlashAttnFwdSm80INS1_25CollectiveMainloopFwdSm80ILi8ELi2ELb0EN4cute5tupleIJNS5_1CILi128EEENS7_ILi64EEENS7_ILi192EEEEEELi192ENS_10bfloat16_tEfNS_4arch4Sm80ELb0ELb0ELb1ELb1ELb0ELb1ELb1ELb0EEENS1_21CollectiveEpilogueFwdINS6_IJS8_SA_S9_EEENS6_IJNS7_ILi1EEESI_SI_EEESC_SE_Li256ELb1ELb1ELb0ELb0EEENS1_19SingleTileSchedulerILb1ELb0ELb1ELi128EEEEEEEEEvNT_6ParamsE)
        /*0048*/ 	.short	0x0210
        /*004a*/ 	.short	0x0418


	//----- nvinfo : EIATTR_SW_WAR
	.align		4
.L_260:
        /*004c*/ 	.byte	0x04, 0x36
        /*004e*/ 	.short	(.L_262 - .L_261)
.L_261:
        /*0050*/ 	.word	0x00000008
.L_262:


//--------------------- .nv.info._ZN7cutlass13device_kernelIN5flash19enable_sm80_to_sm89INS1_16FlashAttnFwdSm80INS1_25CollectiveMainloopFwdSm80ILi8ELi2ELb0EN4cute5tupleIJNS5_1CILi128EEENS7_ILi64EEENS7_ILi192EEEEEELi192ENS_10bfloat16_tEfNS_4arch4Sm80ELb0ELb1ELb1ELb0ELb0ELb0ELb1ELb0EEENS1_21CollectiveEpilogueFwdINS6_IJS8_SA_S9_EEENS6_IJNS7_ILi1EEESI_SI_EEESC_SE_Li256ELb0ELb1ELb0ELb0EEENS1_19SingleTileSchedulerILb0ELb0ELb1ELi128EEEEEEEEEvNT_6ParamsE --------------------------
	.section	.nv.info._ZN7cutlass13device_kernelIN5flash19enable_sm80_to_sm89INS1_16FlashAttnFwdSm80INS1_25CollectiveMainloopFwdSm80ILi8ELi2ELb0EN4cute5tupleIJNS5_1CILi128EEENS7_ILi64EEENS7_ILi192EEEEEELi192ENS_10bfloat16_tEfNS_4arch4Sm80ELb0ELb1ELb1ELb0ELb0ELb0ELb1ELb0EEENS1_21CollectiveEpilogueFwdINS6_IJS8_SA_S9_EEENS6_IJNS7_ILi1EEESI_SI_EEESC_SE_Li256ELb0ELb1ELb0ELb0EEENS1_19SingleTileSchedulerILb0ELb0ELb1ELi128EEEEEEEEEvNT_6ParamsE,"",@"SHT_CUDA_INFO"
	.sectionflags	@""
	.align	4


	//----- nvinfo : EIATTR_CUDA_API_VERSION
	.align		4
        /*0000*/ 	.byte	0x04, 0x37
        /*0002*/ 	.short	(.L_264 - .L_263)
.L_263:
        /*0004*/ 	.word	0x00000082


	//----- nvinfo : EIATTR_KPARAM_INFO
	.align		4
.L_264:
        /*0008*/ 	.byte	0x04, 0x17
        /*000a*/ 	.short	(.L_266 - .L_265)
.L_265:
        /*000c*/ 	.word	0x00000000
        /*0010*/ 	.short	0x0000
        /*0012*/ 	.short	0x0000
        /*0014*/ 	.byte	0x00, 0xf0, 0x61, 0x10


	//----- nvinfo : EIATTR_SPARSE_MMA_MASK
	.align		4
.L_266:
        /*0018*/ 	.byte	0x03, 0x50
        /*001a*/ 	.short	0x0000


	//----- nvinfo : EIATTR_MAXREG_COUNT
	.align		4
        /*001c*/ 	.byte	0x03, 0x1b
        /*001e*/ 	.short	0x00ff


	//----- nvinfo : EIATTR_MERCURY_ISA_VERSION
	.align		4
        /*0020*/ 	.byte	0x03, 0x5f
        /*0022*/ 	.short	0x0101


	//----- nvinfo : EIATTR_EXIT_INSTR_OFFSETS
	.align		4
        /*0024*/ 	.byte	0x04, 0x1c
        /*0026*/ 	.short	(.L_268 - .L_267)


	//   ....[0]....
.L_267:
        /*0028*/ 	.word	0x00000010


	//----- nvinfo : EIATTR_MAX_THREADS
	.align		4
.L_268:
        /*002c*/ 	.byte	0x04, 0x05
        /*002e*/ 	.short	(.L_270 - .L_269)
.L_269:
        /*0030*/ 	.word	0x00000100
        /*0034*/ 	.word	0x00000001
        /*0038*/ 	.word	0x00000001


	//----- nvinfo : EIATTR_CBANK_PARAM_SIZE
	.align		4
.L_270:
        /*003c*/ 	.byte	0x03, 0x19
        /*003e*/ 	.short	0x0418


	//----- nvinfo : EIATTR_PARAM_CBANK
	.align		4
        /*0040*/ 	.byte	0x04, 0x0a
        /*0042*/ 	.short	(.L_272 - .L_271)
	.align		4
.L_271:
        /*0044*/ 	.word	index@(.nv.constant0._ZN7cutlass13device_kernelIN5flash19enable_sm80_to_sm89INS1_16FlashAttnFwdSm80INS1_25CollectiveMainloopFwdSm80ILi8ELi2ELb0EN4cute5tupleIJNS5_1CILi128EEENS7_ILi64EEENS7_ILi192EEEEEELi192ENS_10bfloat16_tEfNS_4arch4Sm80ELb0ELb1ELb1ELb0ELb0ELb0ELb1ELb0EEENS1_21CollectiveEpilogueFwdINS6_IJS8_SA_S9_EEENS6_IJNS7_ILi1EEESI_SI_EEESC_SE_Li256ELb0ELb1ELb0ELb0EEENS1_19SingleTileSchedulerILb0ELb0ELb1ELi128EEEEEEEEEvNT_6ParamsE)
        /*0048*/ 	.short	0x0210
        /*004a*/ 	.short	0x0418


	//----- nvinfo : EIATTR_SW_WAR
	.align		4
.L_272:
        /*004c*/ 	.byte	0x04, 0x36
        /*004e*/ 	.short	(.L_274 - .L_273)
.L_273:
        /*0050*/ 	.word	0x00000008
.L_274:


//--------------------- .nv.info._ZN7cutlass13device_kernelIN5flash19enable_sm80_to_sm89INS1_16FlashAttnFwdSm80INS1_25CollectiveMainloopFwdSm80ILi8ELi2ELb0EN4cute5tupleIJNS5_1CILi128EEENS7_ILi64EEENS7_ILi192EEEEEELi192ENS_10bfloat16_tEfNS_4arch4Sm80ELb0ELb1ELb1ELb1ELb0ELb0ELb1ELb0EEENS1_21CollectiveEpilogueFwdINS6_IJS8_SA_S9_EEENS6_IJNS7_ILi1EEESI_SI_EEESC_SE_Li256ELb1ELb1ELb0ELb0EEENS1_19SingleTileSchedulerILb1ELb0ELb1ELi128EEEEEEEEEvNT_6ParamsE --------------------------
	.section	.nv.info._ZN7cutlass13device_kernelIN5flash19enable_sm80_to_sm89INS1_16FlashAttnFwdSm80INS1_25CollectiveMainloopFwdSm80ILi8ELi2ELb0EN4cute5tupleIJNS5_1CILi128EEENS7_ILi64EEENS7_ILi192EEEEEELi192ENS_10bfloat16_tEfNS_4arch4Sm80ELb0ELb1ELb1ELb1ELb0ELb0ELb1ELb0EEENS1_21CollectiveEpilogueFwdINS6_IJS8_SA_S9_EEENS6_IJNS7_ILi1EEESI_SI_EEESC_SE_Li256ELb1ELb1ELb0ELb0EEENS1_19SingleTileSchedulerILb1ELb0ELb1ELi128EEEEEEEEEvNT_6ParamsE,"",@"SHT_CUDA_INFO"
	.sectionflags	@""
	.align	4


	//----- nvinfo : EIATTR_CUDA_API_VERSION
	.align		4
        /*0000*/ 	.byte	0x04, 0x37
        /*0002*/ 	.short	(.L_276 - .L_275)
.L_275:
        /*0004*/ 	.word	0x00000082


	//----- nvinfo : EIATTR_KPARAM_INFO
	.align		4
.L_276:
        /*0008*/ 	.byte	0x04, 0x17
        /*000a*/ 	.short	(.L_278 - .L_277)
.L_277:
        /*000c*/ 	.word	0x00000000
        /*0010*/ 	.short	0x0000
        /*0012*/ 	.short	0x0000
        /*0014*/ 	.byte	0x00, 0xf0, 0x61, 0x10


	//----- nvinfo : EIATTR_SPARSE_MMA_MASK
	.align		4
.L_278:
        /*0018*/ 	.byte	0x03, 0x50
        /*001a*/ 	.short	0x0000


	//----- nvinfo : EIATTR_MAXREG_COUNT
	.align		4
        /*001c*/ 	.byte	0x03, 0x1b
        /*001e*/ 	.short	0x00ff


	//----- nvinfo : EIATTR_MERCURY_ISA_VERSION
	.align		4
        /*0020*/ 	.byte	0x03, 0x5f
        /*0022*/ 	.short	0x0101


	//----- nvinfo : EIATTR_EXIT_INSTR_OFFSETS
	.align		4
        /*0024*/ 	.byte	0x04, 0x1c
        /*0026*/ 	.short	(.L_280 - .L_279)


	//   ....[0]....
.L_279:
        /*0028*/ 	.word	0x00000010


	//----- nvinfo : EIATTR_MAX_THREADS
	.align		4
.L_280:
        /*002c*/ 	.byte	0x04, 0x05
        /*002e*/ 	.short	(.L_282 - .L_281)
.L_281:
        /*0030*/ 	.word	0x00000100
        /*0034*/ 	.word	0x00000001
        /*0038*/ 	.word	0x00000001


	//----- nvinfo : EIATTR_CBANK_PARAM_SIZE
	.align		4
.L_282:
        /*003c*/ 	.byte	0x03, 0x19
        /*003e*/ 	.short	0x0418


	//----- nvinfo : EIATTR_PARAM_CBANK
	.align		4
        /*0040*/ 	.byte	0x04, 0x0a
        /*0042*/ 	.short	(.L_284 - .L_283)
	.align		4
.L_283:
        /*0044*/ 	.word	index@(.nv.constant0._ZN7cutlass13device_kernelIN5flash19enable_sm80_to_sm89INS1_16FlashAttnFwdSm80INS1_25CollectiveMainloopFwdSm80ILi8ELi2ELb0EN4cute5tupleIJNS5_1CILi128EEENS7_ILi64EEENS7_ILi192EEEEEELi192ENS_10bfloat16_tEfNS_4arch4Sm80ELb0ELb1ELb1ELb1ELb0ELb0ELb1ELb0EEENS1_21CollectiveEpilogueFwdINS6_IJS8_SA_S9_EEENS6_IJNS7_ILi1EEESI_SI_EEESC_SE_Li256ELb1ELb1ELb0ELb0EEENS1_19SingleTileSchedulerILb1ELb0ELb1ELi128EEEEEEEEEvNT_6ParamsE)
        /*0048*/ 	.short	0x0210
        /*004a*/ 	.short	0x0418


	//----- nvinfo : EIATTR_SW_WAR
	.align		4
.L_284:
        /*004c*/ 	.byte	0x04, 0x36
        /*004e*/ 	.short	(.L_286 - .L_285)
.L_285:
        /*0050*/ 	.word	0x00000008
.L_286:


//--------------------- .nv.info._ZN7cutlass13device_kernelIN5flash19enable_sm80_to_sm89INS1_16FlashAttnFwdSm80INS1_25CollectiveMainloopFwdSm80ILi8ELi2ELb0EN4cute5tupleIJNS5_1CILi128EEENS7_ILi64EEENS7_ILi192EEEEEELi192ENS_10bfloat16_tEfNS_4arch4Sm80ELb0ELb1ELb1ELb1ELb0ELb1ELb1ELb0EEENS1_21CollectiveEpilogueFwdINS6_IJS8_SA_S9_EEENS6_IJNS7_ILi1EEESI_SI_EEESC_SE_Li256ELb1ELb1ELb0ELb0EEENS1_19SingleTileSchedulerILb1ELb0ELb1ELi128EEEEEEEEEvNT_6ParamsE --------------------------
	.section	.nv.info._ZN7cutlass13device_kernelIN5flash19enable_sm80_to_sm89INS1_16FlashAttnFwdSm80INS1_25CollectiveMainloopFwdSm80ILi8ELi2ELb0EN4cute5tupleIJNS5_1CILi128EEENS7_ILi64EEENS7_ILi192EEEEEELi192ENS_10bfloat16_tEfNS_4arch4Sm80ELb0ELb1ELb1ELb1ELb0ELb1ELb1ELb0EEENS1_21CollectiveEpilogueFwdINS6_IJS8_SA_S9_EEENS6_IJNS7_ILi1EEESI_SI_EEESC_SE_Li256ELb1ELb1ELb0ELb0EEENS1_19SingleTileSchedulerILb1ELb0ELb1ELi128EEEEEEEEEvNT_6ParamsE,"",@"SHT_CUDA_INFO"
	.sectionflags	@""
	.align	4


	//----- nvinfo : EIATTR_CUDA_API_VERSION
	.align		4
        /*0000*/ 	.byte	0x04, 0x37
        /*0002*/ 	.short	(.L_288 - .L_287)
.L_287:
        /*0004*/ 	.word	0x00000082


	//----- nvinfo : EIATTR_KPARAM_INFO
	.align		4
.L_288:
        /*0008*/ 	.byte	0x04, 0x17
        /*000a*/ 	.short	(.L_290 - .L_289)
.L_289:
        /*000c*/ 	.word	0x00000000
        /*0010*/ 	.short	0x0000
        /*0012*/ 	.short	0x0000
        /*0014*/ 	.byte	0x00, 0xf0, 0x61, 0x10


	//----- nvinfo : EIATTR_SPARSE_MMA_MASK
	.align		4
.L_290:
        /*0018*/ 	.byte	0x03, 0x50
        /*001a*/ 	.short	0x0000


	//----- nvinfo : EIATTR_MAXREG_COUNT
	.align		4
        /*001c*/ 	.byte	0x03, 0x1b
        /*001e*/ 	.short	0x00ff


	//----- nvinfo : EIATTR_MERCURY_ISA_VERSION
	.align		4
        /*0020*/ 	.byte	0x03, 0x5f
        /*0022*/ 	.short	0x0101


	//----- nvinfo : EIATTR_EXIT_INSTR_OFFSETS
	.align		4
        /*0024*/ 	.byte	0x04, 0x1c
        /*0026*/ 	.short	(.L_292 - .L_291)


	//   ....[0]....
.L_291:
        /*0028*/ 	.word	0x00000010


	//----- nvinfo : EIATTR_MAX_THREADS
	.align		4
.L_292:
        /*002c*/ 	.byte	0x04, 0x05
        /*002e*/ 	.short	(.L_294 - .L_293)
.L_293:
        /*0030*/ 	.word	0x00000100
        /*0034*/ 	.word	0x00000001
        /*0038*/ 	.word	0x00000001


	//----- nvinfo : EIATTR_CBANK_PARAM_SIZE
	.align		4
.L_294:
        /*003c*/ 	.byte	0x03, 0x19
        /*003e*/ 	.short	0x0418


	//----- nvinfo : EIATTR_PARAM_CBANK
	.align		4
        /*0040*/ 	.byte	0x04, 0x0a
        /*0042*/ 	.short	(.L_296 - .L_295)
	.align		4
.L_295:
        /*0044*/ 	.word	index@(.nv.constant0._ZN7cutlass13device_kernelIN5flash19enable_sm80_to_sm89INS1_16FlashAttnFwdSm80INS1_25CollectiveMainloopFwdSm80ILi8ELi2ELb0EN4cute5tupleIJNS5_1CILi128EEENS7_ILi64EEENS7_ILi192EEEEEELi192ENS_10bfloat16_tEfNS_4arch4Sm80ELb0ELb1ELb1ELb1ELb0ELb1ELb1ELb0EEENS1_21CollectiveEpilogueFwdINS6_IJS8_SA_S9_EEENS6_IJNS7_ILi1EEESI_SI_EEESC_SE_Li256ELb1ELb1ELb0ELb0EEENS1_19SingleTileSchedulerILb1ELb0ELb1ELi128EEEEEEEEEvNT_6ParamsE)
        /*0048*/ 	.short	0x0210
        /*004a*/ 	.short	0x0418


	//----- nvinfo : EIATTR_SW_WAR
	.align		4
.L_296:
        /*004c*/ 	.byte	0x04, 0x36
        /*004e*/ 	.short	(.L_298 - .L_297)
.L_297:
        /*0050*/ 	.word	0x00000008
.L_298:


//--------------------- .nv.info._ZN7cutlass13device_kernelIN5flash19enable_sm80_to_sm89INS1_16FlashAttnFwdSm80INS1_25CollectiveMainloopFwdSm80ILi8ELi2ELb1EN4cute5tupleIJNS5_1CILi128EEENS7_ILi96EEENS7_ILi192EEEEEELi192ENS_10bfloat16_tEfNS_4arch4Sm80ELb1ELb0ELb1ELb0ELb0ELb0ELb1ELb0EEENS1_21CollectiveEpilogueFwdINS6_IJS8_SA_S9_EEENS6_IJNS7_ILi1EEESI_SI_EEESC_SE_Li256ELb0ELb1ELb0ELb0EEENS1_30DynamicPersistentTileSchedulerILi256ELi256ELb0ELb1ELb0EEEEEEEEEvNT_6ParamsE --------------------------
	.section	.nv.info._ZN7cutlass13device_kernelIN5flash19enable_sm80_to_sm89INS1_16FlashAttnFwdSm80INS1_25CollectiveMainloopFwdSm80ILi8ELi2ELb1EN4cute5tupleIJNS5_1CILi128EEENS7_ILi96EEENS7_ILi192EEEEEELi192ENS_10bfloat16_tEfNS_4arch4Sm80ELb1ELb0ELb1ELb0ELb0ELb0ELb1ELb0EEENS1_21CollectiveEpilogueFwdINS6_IJS8_SA_S9_EEENS6_IJNS7_ILi1EEESI_SI_EEESC_SE_Li256ELb0ELb1ELb0ELb0EEENS1_30DynamicPersistentTileSchedulerILi256ELi256ELb0ELb1ELb0EEEEEEEEEvNT_6ParamsE,"",@"SHT_CUDA_INFO"
	.sectionflags	@""
	.align	4


	//----- nvinfo : EIATTR_CUDA_API_VERSION
	.align		4
        /*0000*/ 	.byte	0x04, 0x37
        /*0002*/ 	.short	(.L_300 - .L_299)
.L_299:
        /*0004*/ 	.word	0x00000082


	//----- nvinfo : EIATTR_KPARAM_INFO
	.align		4
.L_300:
        /*0008*/ 	.byte	0x04, 0x17
        /*000a*/ 	.short	(.L_302 - .L_301)
.L_301:
        /*000c*/ 	.word	0x00000000
        /*0010*/ 	.short	0x0000
        /*0012*/ 	.short	0x0000
        /*0014*/ 	.byte	0x00, 0xf0, 0xa1, 0x10


	//----- nvinfo : EIATTR_SPARSE_MMA_MASK
	.align		4
.L_302:
        /*0018*/ 	.byte	0x03, 0x50
        /*001a*/ 	.short	0x0000


	//----- nvinfo : EIATTR_MAXREG_COUNT
	.align		4
        /*001c*/ 	.byte	0x03, 0x1b
        /*001e*/ 	.short	0x00ff


	//----- nvinfo : EIATTR_MERCURY_ISA_VERSION
	.align		4
        /*0020*/ 	.byte	0x03, 0x5f
        /*0022*/ 	.short	0x0101


	//----- nvinfo : EIATTR_EXIT_INSTR_OFFSETS
	.align		4
        /*0024*/ 	.byte	0x04, 0x1c
        /*0026*/ 	.short	(.L_304 - .L_303)


	//   ....[0]....
.L_303:
        /*0028*/ 	.word	0x00000010


	//----- nvinfo : EIATTR_MAX_THREADS
	.align		4
.L_304:
        /*002c*/ 	.byte	0x04, 0x05
        /*002e*/ 	.short	(.L_306 - .L_305)
.L_305:
        /*0030*/ 	.word	0x00000100
        /*0034*/ 	.word	0x00000001
        /*0038*/ 	.word	0x00000001


	//----- nvinfo : EIATTR_CBANK_PARAM_SIZE
	.align		4
.L_306:
        /*003c*/ 	.byte	0x03, 0x19
        /*003e*/ 	.short	0x0428


	//----- nvinfo : EIATTR_PARAM_CBANK
	.align		4
        /*0040*/ 	.byte	0x04, 0x0a
        /*0042*/ 	.short	(.L_308 - .L_307)
	.align		4
.L_307:
        /*0044*/ 	.word	index@(.nv.constant0._ZN7cutlass13device_kernelIN5flash19enable_sm80_to_sm89INS1_16FlashAttnFwdSm80INS1_25CollectiveMainloopFwdSm80ILi8ELi2ELb1EN4cute5tupleIJNS5_1CILi128EEENS7_ILi96EEENS7_ILi192EEEEEELi192ENS_10bfloat16_tEfNS_4arch4Sm80ELb1ELb0ELb1ELb0ELb0ELb0ELb1ELb0EEENS1_21CollectiveEpilogueFwdINS6_IJS8_SA_S9_EEENS6_IJNS7_ILi1EEESI_SI_EEESC_SE_Li256ELb0ELb1ELb0ELb0EEENS1_30DynamicPersistentTileSchedulerILi256ELi256ELb0ELb1ELb0EEEEEEEEEvNT_6ParamsE)
        /*0048*/ 	.short	0x0210
        /*004a*/ 	.short	0x0428


	//----- nvinfo : EIATTR_SW_WAR
	.align		4
.L_308:
        /*004c*/ 	.byte	0x04, 0x36
        /*004e*/ 	.short	(.L_310 - .L_309)
.L_309:
        /*0050*/ 	.word	0x00000008
.L_310:


//--------------------- .nv.info._ZN7cutlass13device_kernelIN5flash19enable_sm80_to_sm89INS1_16FlashAttnFwdSm80INS1_25CollectiveMainloopFwdSm80ILi8ELi2ELb1EN4cute5tupleIJNS5_1CILi128EEENS7_ILi96EEENS7_ILi192EEEEEELi192ENS_10bfloat16_tEfNS_4arch4Sm80ELb1ELb0ELb1ELb1ELb0ELb0ELb1ELb0EEENS1_21CollectiveEpilogueFwdINS6_IJS8_SA_S9_EEENS6_IJNS7_ILi1EEESI_SI_EEESC_SE_Li256ELb1ELb1ELb0ELb0EEENS1_19SingleTileSchedulerILb1ELb0ELb1ELi128EEEEEEEEEvNT_6ParamsE --------------------------
	.section	.nv.info._ZN7cutlass13device_kernelIN5flash19enable_sm80_to_sm89INS1_16FlashAttnFwdSm80INS1_25CollectiveMainloopFwdSm80ILi8ELi2ELb1EN4cute5tupleIJNS5_1CILi128EEENS7_ILi96EEENS7_ILi192EEEEEELi192ENS_10bfloat16_tEfNS_4arch4Sm80ELb1ELb0ELb1ELb1ELb0ELb0ELb1ELb0EEENS1_21CollectiveEpilogueFwdINS6_IJS8_SA_S9_EEENS6_IJNS7_ILi1EEESI_SI_EEESC_SE_Li256ELb1ELb1ELb0ELb0EEENS1_19SingleTileSchedulerILb1ELb0ELb1ELi128EEEEEEEEEvNT_6ParamsE,"",@"SHT_CUDA_INFO"
	.sectionflags	@""
	.align	4


	//----- nvinfo : EIATTR_CUDA_API_VERSION
	.align		4
        /*0000*/ 	.byte	0x04, 0x37
        /*0002*/ 	.short	(.L_312 - .L_311)
.L_311:
        /*0004*/ 	.word	0x00000082


	//----- nvinfo : EIATTR_KPARAM_INFO
	.align		4
.L_312:
        /*0008*/ 	.byte	0x04, 0x17
        /*000a*/ 	.short	(.L_314 - .L_313)
.L_313:
        /*000c*/ 	.word	0x00000000
        /*0010*/ 	.short	0x0000
        /*0012*/ 	.short	0x0000
        /*0014*/ 	.byte	0x00, 0xf0, 0x61, 0x10


	//----- nvinfo : EIATTR_SPARSE_MMA_MASK
	.align		4
.L_314:
        /*0018*/ 	.byte	0x03, 0x50
        /*001a*/ 	.short	0x0000


	//----- nvinfo : EIATTR_MAXREG_COUNT
	.align		4
        /*001c*/ 	.byte	0x03, 0x1b
        /*001e*/ 	.short	0x00ff


	//----- nvinfo : EIATTR_MERCURY_ISA_VERSION
	.align		4
        /*0020*/ 	.byte	0x03, 0x5f
        /*0022*/ 	.short	0x0101


	//----- nvinfo : EIATTR_EXIT_INSTR_OFFSETS
	.align		4
        /*0024*/ 	.byte	0x04, 0x1c
        /*0026*/ 	.short	(.L_316 - .L_315)


	//   ....[0]....
.L_315:
        /*0028*/ 	.word	0x00000010


	//----- nvinfo : EIATTR_MAX_THREADS
	.align		4
.L_316:
        /*002c*/ 	.byte	0x04, 0x05
        /*002e*/ 	.short	(.L_318 - .L_317)
.L_317:
        /*0030*/ 	.word	0x00000100
        /*0034*/ 	.word	0x00000001
        /*0038*/ 	.word	0x00000001


	//----- nvinfo : EIATTR_CBANK_PARAM_SIZE
	.align		4
.L_318:
        /*003c*/ 	.byte	0x03, 0x19
        /*003e*/ 	.short	0x0418


	//----- nvinfo : EIATTR_PARAM_CBANK
	.align		4
        /*0040*/ 	.byte	0x04, 0x0a
        /*0042*/ 	.short	(.L_320 - .L_319)
	.align		4
.L_319:
        /*0044*/ 	.word	index@(.nv.constant0._ZN7cutlass13device_kernelIN5flash19enable_sm80_to_sm89INS1_16FlashAttnFwdSm80INS1_25CollectiveMainloopFwdSm80ILi8ELi2ELb1EN4cute5tupleIJNS5_1CILi128EEENS7_ILi96EEENS7_ILi192EEEEEELi192ENS_10bfloat16_tEfNS_4arch4Sm80ELb1ELb0ELb1ELb1ELb0ELb0ELb1ELb0EEENS1_21CollectiveEpilogueFwdINS6_IJS8_SA_S9_EEENS6_IJNS7_ILi1EEESI_SI_EEESC_SE_Li256ELb1ELb1ELb0ELb0EEENS1_19SingleTileSchedulerILb1ELb0ELb1ELi128EEEEEEEEEvNT_6ParamsE)
        /*0048*/ 	.short	0x0210
        /*004a*/ 	.short	0x0418


	//----- nvinfo : EIATTR_SW_WAR
	.align		4
.L_320:
        /*004c*/ 	.byte	0x04, 0x36
        /*004e*/ 	.short	(.L_322 - .L_321)
.L_321:
        /*0050*/ 	.word	0x00000008
.L_322:


//--------------------- .nv.info._ZN7cutlass13device_kernelIN5flash19enable_sm80_to_sm89INS1_16FlashAttnFwdSm80INS1_25CollectiveMainloopFwdSm80ILi8ELi2ELb0EN4cute5tupleIJNS5_1CILi128EEENS7_ILi64EEENS7_ILi192EEEEEELi192ENS_10bfloat16_tEfNS_4arch4Sm80ELb1ELb0ELb1ELb1ELb0ELb1ELb1ELb0EEENS1_21CollectiveEpilogueFwdINS6_IJS8_SA_S9_EEENS6_IJNS7_ILi1EEESI_SI_EEESC_SE_Li256ELb1ELb1ELb0ELb0EEENS1_19SingleTileSchedulerILb1ELb0ELb1ELi128EEEEEEEEEvNT_6ParamsE --------------------------
	.section	.nv.info._ZN7cutlass13device_kernelIN5flash19enable_sm80_to_sm89INS1_16FlashAttnFwdSm80INS1_25CollectiveMainloopFwdSm80ILi8ELi2ELb0EN4cute5tupleIJNS5_1CILi128EEENS7_ILi64EEENS7_ILi192EEEEEELi192ENS_10bfloat16_tEfNS_4arch4Sm80ELb1ELb0ELb1ELb1ELb0ELb1ELb1ELb0EEENS1_21CollectiveEpilogueFwdINS6_IJS8_SA_S9_EEENS6_IJNS7_ILi1EEESI_SI_EEESC_SE_Li256ELb1ELb1ELb0ELb0EEENS1_19SingleTileSchedulerILb1ELb0ELb1ELi128EEEEEEEEEvNT_6ParamsE,"",@"SHT_CUDA_INFO"
	.sectionflags	@""
	.align	4


	//----- nvinfo : EIATTR_CUDA_API_VERSION
	.align		4
        /*0000*/ 	.byte	0x04, 0x37
        /*0002*/ 	.short	(.L_324 - .L_323)
.L_323:
        /*0004*/ 	.word	0x00000082


	//----- nvinfo : EIATTR_KPARAM_INFO
	.align		4
.L_324:
        /*0008*/ 	.byte	0x04, 0x17
        /*000a*/ 	.short	(.L_326 - .L_325)
.L_325:
        /*000c*/ 	.word	0x00000000
        /*0010*/ 	.short	0x0000
        /*0012*/ 	.short	0x0000
        /*0014*/ 	.byte	0x00, 0xf0, 0x61, 0x10


	//----- nvinfo : EIATTR_SPARSE_MMA_MASK
	.align		4
.L_326:
        /*0018*/ 	.byte	0x03, 0x50
        /*001a*/ 	.short	0x0000


	//----- nvinfo : EIATTR_MAXREG_COUNT
	.align		4
        /*001c*/ 	.byte	0x03, 0x1b
        /*001e*/ 	.short	0x00ff


	//----- nvinfo : EIATTR_MERCURY_ISA_VERSION
	.align		4
        /*0020*/ 	.byte	0x03, 0x5f
        /*0022*/ 	.short	0x0101


	//----- nvinfo : EIATTR_EXIT_INSTR_OFFSETS
	.align		4
        /*0024*/ 	.byte	0x04, 0x1c
        /*0026*/ 	.short	(.L_328 - .L_327)


	//   ....[0]....
.L_327:
        /*0028*/ 	.word	0x00000010


	//----- nvinfo : EIATTR_MAX_THREADS
	.align		4
.L_328:
        /*002c*/ 	.byte	0x04, 0x05
        /*002e*/ 	.short	(.L_330 - .L_329)
.L_329:
        /*0030*/ 	.word	0x00000100
        /*0034*/ 	.word	0x00000001
        /*0038*/ 	.word	0x00000001


	//----- nvinfo : EIATTR_CBANK_PARAM_SIZE
	.align		4
.L_330:
        /*003c*/ 	.byte	0x03, 0x19
        /*003e*/ 	.short	0x0418


	//----- nvinfo : EIATTR_PARAM_CBANK
	.align		4
        /*0040*/ 	.byte	0x04, 0x0a
        /*0042*/ 	.short	(.L_332 - .L_331)
	.align		4
.L_331:
        /*0044*/ 	.word	index@(.nv.constant0._ZN7cutlass13device_kernelIN5flash19enable_sm80_to_sm89INS1_16FlashAttnFwdSm80INS1_25CollectiveMainloopFwdSm80ILi8ELi2ELb0EN4cute5tupleIJNS5_1CILi128EEENS7_ILi64EEENS7_ILi192EEEEEELi192ENS_10bfloat16_tEfNS_4arch4Sm80ELb1ELb0ELb1ELb1ELb0ELb1ELb1ELb0EEENS1_21CollectiveEpilogueFwdINS6_IJS8_SA_S9_EEENS6_IJNS7_ILi1EEESI_SI_EEESC_SE_Li256ELb1ELb1ELb0ELb0EEENS1_19SingleTileSchedulerILb1ELb0ELb1ELi128EEEEEEEEEvNT_6ParamsE)
        /*0048*/ 	.short	0x0210
        /*004a*/ 	.short	0x0418


	//----- nvinfo : EIATTR_SW_WAR
	.align		4
.L_332:
        /*004c*/ 	.byte	0x04, 0x36
        /*004e*/ 	.short	(.L_334 - .L_333)
.L_333:
        /*0050*/ 	.word	0x00000008
.L_334:


//--------------------- .nv.callgraph             --------------------------
	.section	.nv.callgraph,"",@"SHT_CUDA_CALLGRAPH"
	.align	4
	.sectionentsize	8
	.align		4
        /*0000*/ 	.word	0x00000000
	.align		4
        /*0004*/ 	.word	0xffffffff
	.align		4
        /*0008*/ 	.word	0x00000000
	.align		4
        /*000c*/ 	.word	0xfffffffe
	.align		4
        /*0010*/ 	.word	0x00000000
	.align		4
        /*0014*/ 	.word	0xfffffffd
	.align		4
        /*0018*/ 	.word	0x00000000
	.align		4
        /*001c*/ 	.word	0xfffffffc


//--------------------- .nv.constant4             --------------------------
	.section	.nv.constant4,"a",@progbits
	.align	8
	.align		8
.nv.constant4:
        /*0000*/ 	.dword	_ZN74_INTERNAL_f27401b9_38_flash_fwd_hdim192_bf16_softcap_sm80_cu_a7f3af4d_41234cuda3std3__45__cpo5beginE
	.align		8
        /*0008*/ 	.dword	_ZN74_INTERNAL_f27401b9_38_flash_fwd_hdim192_bf16_softcap_sm80_cu_a7f3af4d_41234cuda3std3__45__cpo3endE
	.align		8
        /*0010*/ 	.dword	_ZN74_INTERNAL_f27401b9_38_flash_fwd_hdim192_bf16_softcap_sm80_cu_a7f3af4d_41234cuda3std3__45__cpo6cbeginE
	.align		8
        /*0018*/ 	.dword	_ZN74_INTERNAL_f27401b9_38_flash_fwd_hdim192_bf16_softcap_sm80_cu_a7f3af4d_41234cuda3std3__45__cpo4cendE
	.align		8
        /*0020*/ 	.dword	_ZN74_INTERNAL_f27401b9_38_flash_fwd_hdim192_bf16_softcap_sm80_cu_a7f3af4d_41234cuda3std3__476_GLOBAL__N__f27401b9_38_flash_fwd_hdim192_bf16_softcap_sm80_cu_a7f3af4d_41236ignoreE
	.align		8
        /*0028*/ 	.dword	_ZN74_INTERNAL_f27401b9_38_flash_fwd_hdim192_bf16_softcap_sm80_cu_a7f3af4d_41234cuda3std3__419piecewise_constructE
	.align		8
        /*0030*/ 	.dword	_ZN74_INTERNAL_f27401b9_38_flash_fwd_hdim192_bf16_softcap_sm80_cu_a7f3af4d_41234cuda3std3__48in_placeE
	.align		8
        /*0038*/ 	.dword	_ZN74_INTERNAL_f27401b9_38_flash_fwd_hdim192_bf16_softcap_sm80_cu_a7f3af4d_41234cuda3std6ranges3__45__cpo4swapE
	.align		8
        /*0040*/ 	.dword	_ZN74_INTERNAL_f27401b9_38_flash_fwd_hdim192_bf16_softcap_sm80_cu_a7f3af4d_41234cuda3std6ranges3__45__cpo9iter_moveE
	.align		8
        /*0048*/ 	.dword	_ZN74_INTERNAL_f27401b9_38_flash_fwd_hdim192_bf16_softcap_sm80_cu_a7f3af4d_41234cute7productE
	.align		8
        /*0050*/ 	.dword	_ZN74_INTERNAL_f27401b9_38_flash_fwd_hdim192_bf16_softcap_sm80_cu_a7f3af4d_41234cute1_E


//--------------------- .text._ZN7cutlass13device_kernelIN5flash19enable_sm80_to_sm89INS1_16FlashAttnFwdSm80INS1_25CollectiveMainloopFwdSm80ILi8ELi1ELb1EN4cute5tupleIJNS5_1CILi128EEENS7_ILi96EEENS7_ILi192EEEEEELi192ENS_10bfloat16_tEfNS_4arch4Sm80ELb0ELb0ELb1ELb0ELb0ELb0ELb1ELb0EEENS1_21CollectiveEpilogueFwdINS6_IJS8_SA_S9_EEENS6_IJNS7_ILi1EEESI_SI_EEESC_SE_Li256ELb0ELb1ELb0ELb0EEENS1_19SingleTileSchedulerILb0ELb0ELb1ELi128EEEEEEEEEvNT_6ParamsE --------------------------
	.section	.text._ZN7cutlass13device_kernelIN5flash19enable_sm80_to_sm89INS1_16FlashAttnFwdSm80INS1_25CollectiveMainloopFwdSm80ILi8ELi1ELb1EN4cute5tupleIJNS5_1CILi128EEENS7_ILi96EEENS7_ILi192EEEEEELi192ENS_10bfloat16_tEfNS_4arch4Sm80ELb0ELb0ELb1ELb0ELb0ELb0ELb1ELb0EEENS1_21CollectiveEpilogueFwdINS6_IJS8_SA_S9_EEENS6_IJNS7_ILi1EEESI_SI_EEESC_SE_Li256ELb0ELb1ELb0ELb0EEENS1_19SingleTileSchedulerILb0ELb0ELb1ELi128EEEEEEEEEvNT_6ParamsE,"ax",@progbits
	.align	128
.text._ZN7cutlass13device_kernelIN5flash19enable_sm80_to_sm89INS1_16FlashAttnFwdSm80INS1_25CollectiveMainloopFwdSm80ILi8ELi1ELb1EN4cute5tupleIJNS5_1CILi128EEENS7_ILi96EEENS7_ILi192EEEEEELi192ENS_10bfloat16_tEfNS_4arch4Sm80ELb0ELb0ELb1ELb0ELb0ELb0ELb1ELb0EEENS1_21CollectiveEpilogueFwdINS6_IJS8_SA_S9_EEENS6_IJNS7_ILi1EEESI_SI_EEESC_SE_Li256ELb0ELb1ELb0ELb0EEENS1_19SingleTileSchedulerILb0ELb0ELb1ELi128EEEEEEEEEvNT_6ParamsE:
        .type           _ZN7cutlass13device_kernelIN5flash19enable_sm80_to_sm89INS1_16FlashAttnFwdSm80INS1_25CollectiveMainloopFwdSm80ILi8ELi1ELb1EN4cute5tupleIJNS5_1CILi128EEENS7_ILi96EEENS7_ILi192EEEEEELi192ENS_10bfloat16_tEfNS_4arch4Sm80ELb0ELb0ELb1ELb0ELb0ELb0ELb1ELb0EEENS1_21CollectiveEpilogueFwdINS6_IJS8_SA_S9_EEENS6_IJNS7_ILi1EEESI_SI_EEESC_SE_Li256ELb0ELb1ELb0ELb0EEENS1_19SingleTileSchedulerILb0ELb0ELb1ELi128EEEEEEEEEvNT_6ParamsE,@function
        .size           _ZN7cutlass13device_kernelIN5flash19enable_sm80_to_sm89INS1_16FlashAttnFwdSm80INS1_25CollectiveMainloopFwdSm80ILi8ELi1ELb1EN4cute5tupleIJNS5_1CILi128EEENS7_ILi96EEENS7_ILi192EEEEEELi192ENS_10bfloat16_tEfNS_4arch4Sm80ELb0ELb0ELb1ELb0ELb0ELb0ELb1ELb0EEENS1_21CollectiveEpilogueFwdINS6_IJS8_SA_S9_EEENS6_IJNS7_ILi1EEESI_SI_EEESC_SE_Li256ELb0ELb1ELb0ELb0EEENS1_19SingleTileSchedulerILb0ELb0ELb1ELi128EEEEEEEEEvNT_6ParamsE,(.L_x_18 - _ZN7cutlass13device_kernelIN5flash19enable_sm80_to_sm89INS1_16FlashAttnFwdSm80INS1_25CollectiveMainloopFwdSm80ILi8ELi1ELb1EN4cute5tupleIJNS5_1CILi128EEENS7_ILi96EEENS7_ILi192EEEEEELi192ENS_10bfloat16_tEfNS_4arch4Sm80ELb0ELb0ELb1ELb0ELb0ELb0ELb1ELb0EEENS1_21CollectiveEpilogueFwdINS6_IJS8_SA_S9_EEENS6_IJNS7_ILi1EEESI_SI_EEESC_SE_Li256ELb0ELb1ELb0ELb0EEENS1_19SingleTileSchedulerILb0ELb0ELb1ELi128EEEEEEEEEvNT_6ParamsE)
        .other          _ZN7cutlass13device_kernelIN5flash19enable_sm80_to_sm89INS1_16FlashAttnFwdSm80INS1_25CollectiveMainloopFwdSm80ILi8ELi1ELb1EN4cute5tupleIJNS5_1CILi128EEENS7_ILi96EEENS7_ILi192EEEEEELi192ENS_10bfloat16_tEfNS_4arch4Sm80ELb0ELb0ELb1ELb0ELb0ELb0ELb1ELb0EEENS1_21CollectiveEpilogueFwdINS6_IJS8_SA_S9_EEENS6_IJNS7_ILi1EEESI_SI_EEESC_SE_Li256ELb0ELb1ELb0ELb0EEENS1_19SingleTileSchedulerILb0ELb0ELb1ELi128EEEEEEEEEvNT_6ParamsE,@"STO_CUDA_ENTRY STV_DEFAULT"
_ZN7cutlass13device_kernelIN5flash19enable_sm80_to_sm89INS1_16FlashAttnFwdSm80INS1_25CollectiveMainloopFwdSm80ILi8ELi1ELb1EN4cute5tupleIJNS5_1CILi128EEENS7_ILi96EEENS7_ILi192EEEEEELi192ENS_10bfloat16_tEfNS_4arch4Sm80ELb0ELb0ELb1ELb0ELb0ELb0ELb1ELb0EEENS1_21CollectiveEpilogueFwdINS6_IJS8_SA_S9_EEENS6_IJNS7_ILi1EEESI_SI_EEESC_SE_Li256ELb0ELb1ELb0ELb0EEENS1_19SingleTileSchedulerILb0ELb0ELb1ELi128EEEEEEEEEvNT_6ParamsE:
[----:B------:R-:W-:Y:S01]  /*0000*/  LDC R1, c[0x0][0x28] ;  /* 0x00000a00ff017b82 */ /* 0x000fe20000000800 */
[----:B------:R-:W-:Y:S05]  /*0010*/  EXIT ;  /* 0x000000000000794d */ /* 0x000fea0003800000 */
.L_x_0:
[----:B------:R-:W-:-:S00]  /*0020*/  BRA `(.L_x_0) ;  /* 0xfffffffc00fc7947 */ /* 0x000fc0000383ffff */
[----:B------:R-:W-:-:S00]  /*0030*/  NOP ;  /* 0x0000000000007918 */ /* 0x000fc00000000000 */
        /* <DEDUP_REMOVED lines=12> */
.L_x_18:


//--------------------- .text._ZN7cutlass13device_kernelIN5flash19enable_sm80_to_sm89INS1_16FlashAttnFwdSm80INS1_25CollectiveMainloopFwdSm80ILi8ELi1ELb1EN4cute5tupleIJNS5_1CILi128EEENS7_ILi96EEENS7_ILi192EEEEEELi192ENS_10bfloat16_tEfNS_4arch4Sm80ELb0ELb0ELb1ELb1ELb0ELb0ELb1ELb0EEENS1_21CollectiveEpilogueFwdINS6_IJS8_SA_S9_EEENS6_IJNS7_ILi1EEESI_SI_EEESC_SE_Li256ELb1ELb1ELb0ELb0EEENS1_19SingleTileSchedulerILb1ELb0ELb1ELi128EEEEEEEEEvNT_6ParamsE --------------------------
	.section	.text._ZN7cutlass13device_kernelIN5flash19enable_sm80_to_sm89INS1_16FlashAttnFwdSm80INS1_25CollectiveMainloopFwdSm80ILi8ELi1ELb1EN4cute5tupleIJNS5_1CILi128EEENS7_ILi96EEENS7_ILi192EEEEEELi192ENS_10bfloat16_tEfNS_4arch4Sm80ELb0ELb0ELb1ELb1ELb0ELb0ELb1ELb0EEENS1_21CollectiveEpilogueFwdINS6_IJS8_SA_S9_EEENS6_IJNS7_ILi1EEESI_SI_EEESC_SE_Li256ELb1ELb1ELb0ELb0EEENS1_19SingleTileSchedulerILb1ELb0ELb1ELi128EEEEEEEEEvNT_6ParamsE,"ax",@progbits
	.align	128
.text._ZN7cutlass13device_kernelIN5flash19enable_sm80_to_sm89INS1_16FlashAttnFwdSm80INS1_25CollectiveMainloopFwdSm80ILi8ELi1ELb1EN4cute5tupleIJNS5_1CILi128EEENS7_ILi96EEENS7_ILi192EEEEEELi192ENS_10bfloat16_tEfNS_4arch4Sm80ELb0ELb0ELb1ELb1ELb0ELb0ELb1ELb0EEENS1_21CollectiveEpilogueFwdINS6_IJS8_SA_S9_EEENS6_IJNS7_ILi1EEESI_SI_EEESC_SE_Li256ELb1ELb1ELb0ELb0EEENS1_19SingleTileSchedulerILb1ELb0ELb1ELi128EEEEEEEEEvNT_6ParamsE:
        .type           _ZN7cutlass13device_kernelIN5flash19enable_sm80_to_sm89INS1_16FlashAttnFwdSm80INS1_25CollectiveMainloopFwdSm80ILi8ELi1ELb1EN4cute5tupleIJNS5_1CILi128EEENS7_ILi96EEENS7_ILi192EEEEEELi192ENS_10bfloat16_tEfNS_4arch4Sm80ELb0ELb0ELb1ELb1ELb0ELb0ELb1ELb0EEENS1_21CollectiveEpilogueFwdINS6_IJS8_SA_S9_EEENS6_IJNS7_ILi1EEESI_SI_EEESC_SE_Li256ELb1ELb1ELb0ELb0EEENS1_19SingleTileSchedulerILb1ELb0ELb1ELi128EEEEEEEEEvNT_6ParamsE,@function
        .size           _ZN7cutlass13device_kernelIN5flash19enable_sm80_to_sm89INS1_16FlashAttnFwdSm80INS1_25CollectiveMainloopFwdSm80ILi8ELi1ELb1EN4cute5tupleIJNS5_1CILi128EEENS7_ILi96EEENS7_ILi192EEEEEELi192ENS_10bfloat16_tEfNS_4arch4Sm80ELb0ELb0ELb1ELb1ELb0ELb0ELb1ELb0EEENS1_21CollectiveEpilogueFwdINS6_IJS8_SA_S9_EEENS6_IJNS7_ILi1EEESI_SI_EEESC_SE_Li256ELb1ELb1ELb0ELb0EEENS1_19SingleTileSchedulerILb1ELb0ELb1ELi128EEEEEEEEEvNT_6ParamsE,(.L_x_19 - _ZN7cutlass13device_kernelIN5flash19enable_sm80_to_sm89INS1_16FlashAttnFwdSm80INS1_25CollectiveMainloopFwdSm80ILi8ELi1ELb1EN4cute5tupleIJNS5_1CILi128EEENS7_ILi96EEENS7_ILi192EEEEEELi192ENS_10bfloat16_tEfNS_4arch4Sm80ELb0ELb0ELb1ELb1ELb0ELb0ELb1ELb0EEENS1_21CollectiveEpilogueFwdINS6_IJS8_SA_S9_EEENS6_IJNS7_ILi1EEESI_SI_EEESC_SE_Li256ELb1ELb1ELb0ELb0EEENS1_19SingleTileSchedulerILb1ELb0ELb1ELi128EEEEEEEEEvNT_6ParamsE)
        .other          _ZN7cutlass13device_kernelIN5flash19enable_sm80_to_sm89INS1_16FlashAttnFwdSm80INS1_25CollectiveMainloopFwdSm80ILi8ELi1ELb1EN4cute5tupleIJNS5_1CILi128EEENS7_ILi96EEENS7_ILi192EEEEEELi192ENS_10bfloat16_tEfNS_4arch4Sm80ELb0ELb0ELb1ELb1ELb0ELb0ELb1ELb0EEENS1_21CollectiveEpilogueFwdINS6_IJS8_SA_S9_EEENS6_IJNS7_ILi1EEESI_SI_EEESC_SE_Li256ELb1ELb1ELb0ELb0EEENS1_19SingleTileSchedulerILb1ELb0ELb1ELi128EEEEEEEEEvNT_6ParamsE,@"STO_CUDA_ENTRY STV_DEFAULT"
_ZN7cutlass13device_kernelIN5flash19enable_sm80_to_sm89INS1_16FlashAttnFwdSm80INS1_25CollectiveMainloopFwdSm80ILi8ELi1ELb1EN4cute5tupleIJNS5_1CILi128EEENS7_ILi96EEENS7_ILi192EEEEEELi192ENS_10bfloat16_tEfNS_4arch4Sm80ELb0ELb0ELb1ELb1ELb0ELb0ELb1ELb0EEENS1_21CollectiveEpilogueFwdINS6_IJS8_SA_S9_EEENS6_IJNS7_ILi1EEESI_SI_EEESC_SE_Li256ELb1ELb1ELb0ELb0EEENS1_19SingleTileSchedulerILb1ELb0ELb1ELi128EEEEEEEEEvNT_6ParamsE:
[----:B------:R-:W-:Y:S01]  /*0000*/  LDC R1, c[0x0][0x28] ;  /* 0x00000a00ff017b82 */ /* 0x000fe20000000800 */
[----:B------:R-:W-:Y:S05]  /*0010*/  EXIT ;  /* 0x000000000000794d */ /* 0x000fea0003800000 */
.L_x_1:
        /* <DEDUP_REMOVED lines=14> */
.L_x_19:


//--------------------- .text._ZN7cutlass13device_kernelIN5flash19enable_sm80_to_sm89INS1_16FlashAttnFwdSm80INS1_25CollectiveMainloopFwdSm80ILi8ELi1ELb0EN4cute5tupleIJNS5_1CILi128EEENS7_ILi64EEENS7_ILi192EEEEEELi192ENS_10bfloat16_tEfNS_4arch4Sm80ELb0ELb0ELb1ELb1ELb0ELb1ELb1ELb0EEENS1_21CollectiveEpilogueFwdINS6_IJS8_SA_S9_EEENS6_IJNS7_ILi1EEESI_SI_EEESC_SE_Li256ELb1ELb1ELb0ELb0EEENS1_19SingleTileSchedulerILb1ELb0ELb1ELi128EEEEEEEEEvNT_6ParamsE --------------------------
	.section	.text._ZN7cutlass13device_kernelIN5flash19enable_sm80_to_sm89INS1_16FlashAttnFwdSm80INS1_25CollectiveMainloopFwdSm80ILi8ELi1ELb0EN4cute5tupleIJNS5_1CILi128EEENS7_ILi64EEENS7_ILi192EEEEEELi192ENS_10bfloat16_tEfNS_4arch4Sm80ELb0ELb0ELb1ELb1ELb0ELb1ELb1ELb0EEENS1_21CollectiveEpilogueFwdINS6_IJS8_SA_S9_EEENS6_IJNS7_ILi1EEESI_SI_EEESC_SE_Li256ELb1ELb1ELb0ELb0EEENS1_19SingleTileSchedulerILb1ELb0ELb1ELi128EEEEEEEEEvNT_6ParamsE,"ax",@progbits
	.align	128
.text._ZN7cutlass13device_kernelIN5flash19enable_sm80_to_sm89INS1_16FlashAttnFwdSm80INS1_25CollectiveMainloopFwdSm80ILi8ELi1ELb0EN4cute5tupleIJNS5_1CILi128EEENS7_ILi64EEENS7_ILi192EEEEEELi192ENS_10bfloat16_tEfNS_4arch4Sm80ELb0ELb0ELb1ELb1ELb0ELb1ELb1ELb0EEENS1_21CollectiveEpilogueFwdINS6_IJS8_SA_S9_EEENS6_IJNS7_ILi1EEESI_SI_EEESC_SE_Li256ELb1ELb1ELb0ELb0EEENS1_19SingleTileSchedulerILb1ELb0ELb1ELi128EEEEEEEEEvNT_6ParamsE:
        .type           _ZN7cutlass13device_kernelIN5flash19enable_sm80_to_sm89INS1_16FlashAttnFwdSm80INS1_25CollectiveMainloopFwdSm80ILi8ELi1ELb0EN4cute5tupleIJNS5_1CILi128EEENS7_ILi64EEENS7_ILi192EEEEEELi192ENS_10bfloat16_tEfNS_4arch4Sm80ELb0ELb0ELb1ELb1ELb0ELb1ELb1ELb0EEENS1_21CollectiveEpilogueFwdINS6_IJS8_SA_S9_EEENS6_IJNS7_ILi1EEESI_SI_EEESC_SE_Li256ELb1ELb1ELb0ELb0EEENS1_19SingleTileSchedulerILb1ELb0ELb1ELi128EEEEEEEEEvNT_6ParamsE,@function
        .size           _ZN7cutlass13device_kernelIN5flash19enable_sm80_to_sm89INS1_16FlashAttnFwdSm80INS1_25CollectiveMainloopFwdSm80ILi8ELi1ELb0EN4cute5tupleIJNS5_1CILi128EEENS7_ILi64EEENS7_ILi192EEEEEELi192ENS_10bfloat16_tEfNS_4arch4Sm80ELb0ELb0ELb1ELb1ELb0ELb1ELb1ELb0EEENS1_21CollectiveEpilogueFwdINS6_IJS8_SA_S9_EEENS6_IJNS7_ILi1EEESI_SI_EEESC_SE_Li256ELb1ELb1ELb0ELb0EEENS1_19SingleTileSchedulerILb1ELb0ELb1ELi128EEEEEEEEEvNT_6ParamsE,(.L_x_20 - _ZN7cutlass13device_kernelIN5flash19enable_sm80_to_sm89INS1_16FlashAttnFwdSm80INS1_25CollectiveMainloopFwdSm80ILi8ELi1ELb0EN4cute5tupleIJNS5_1CILi128EEENS7_ILi64EEENS7_ILi192EEEEEELi192ENS_10bfloat16_tEfNS_4arch4Sm80ELb0ELb0ELb1ELb1ELb0ELb1ELb1ELb0EEENS1_21CollectiveEpilogueFwdINS6_IJS8_SA_S9_EEENS6_IJNS7_ILi1EEESI_SI_EEESC_SE_Li256ELb1ELb1ELb0ELb0EEENS1_19SingleTileSchedulerILb1ELb0ELb1ELi128EEEEEEEEEvNT_6ParamsE)
        .other          _ZN7cutlass13device_kernelIN5flash19enable_sm80_to_sm89INS1_16FlashAttnFwdSm80INS1_25CollectiveMainloopFwdSm80ILi8ELi1ELb0EN4cute5tupleIJNS5_1CILi128EEENS7_ILi64EEENS7_ILi192EEEEEELi192ENS_10bfloat16_tEfNS_4arch4Sm80ELb0ELb0ELb1ELb1ELb0ELb1ELb1ELb0EEENS1_21CollectiveEpilogueFwdINS6_IJS8_SA_S9_EEENS6_IJNS7_ILi1EEESI_SI_EEESC_SE_Li256ELb1ELb1ELb0ELb0EEENS1_19SingleTileSchedulerILb1ELb0ELb1ELi128EEEEEEEEEvNT_6ParamsE,@"STO_CUDA_ENTRY STV_DEFAULT"
_ZN7cutlass13device_kernelIN5flash19enable_sm80_to_sm89INS1_16FlashAttnFwdSm80INS1_25CollectiveMainloopFwdSm80ILi8ELi1ELb0EN4cute5tupleIJNS5_1CILi128EEENS7_ILi64EEENS7_ILi192EEEEEELi192ENS_10bfloat16_tEfNS_4arch4Sm80ELb0ELb0ELb1ELb1ELb0ELb1ELb1ELb0EEENS1_21CollectiveEpilogueFwdINS6_IJS8_SA_S9_EEENS6_IJNS7_ILi1EEESI_SI_EEESC_SE_Li256ELb1ELb1ELb0ELb0EEENS1_19SingleTileSchedulerILb1ELb0ELb1ELi128EEEEEEEEEvNT_6ParamsE:
[----:B------:R-:W-:Y:S01]  /*0000*/  LDC R1, c[0x0][0x28] ;  /* 0x00000a00ff017b82 */ /* 0x000fe20000000800 */
[----:B------:R-:W-:Y:S05]  /*0010*/  EXIT ;  /* 0x000000000000794d */ /* 0x000fea0003800000 */
.L_x_2:
        /* <DEDUP_REMOVED lines=14> */
.L_x_20:


//--------------------- .text._ZN7cutlass13device_kernelIN5flash19enable_sm80_to_sm89INS1_16FlashAttnFwdSm80INS1_25CollectiveMainloopFwdSm80ILi8ELi1ELb0EN4cute5tupleIJNS5_1CILi128EEENS7_ILi64EEENS7_ILi192EEEEEELi192ENS_10bfloat16_tEfNS_4arch4Sm80ELb0ELb1ELb1ELb0ELb0ELb0ELb1ELb0EEENS1_21CollectiveEpilogueFwdINS6_IJS8_SA_S9_EEENS6_IJNS7_ILi1EEESI_SI_EEESC_SE_Li256ELb0ELb1ELb0ELb0EEENS1_19SingleTileSchedulerILb0ELb0ELb1ELi128EEEEEEEEEvNT_6ParamsE --------------------------
	.section	.text._ZN7cutlass13device_kernelIN5flash19enable_sm80_to_sm89INS1_16FlashAttnFwdSm80INS1_25CollectiveMainloopFwdSm80ILi8ELi1ELb0EN4cute5tupleIJNS5_1CILi128EEENS7_ILi64EEENS7_ILi192EEEEEELi192ENS_10bfloat16_tEfNS_4arch4Sm80ELb0ELb1ELb1ELb0ELb0ELb0ELb1ELb0EEENS1_21CollectiveEpilogueFwdINS6_IJS8_SA_S9_EEENS6_IJNS7_ILi1EEESI_SI_EEESC_SE_Li256ELb0ELb1ELb0ELb0EEENS1_19SingleTileSchedulerILb0ELb0ELb1ELi128EEEEEEEEEvNT_6ParamsE,"ax",@progbits
	.align	128
.text._ZN7cutlass13device_kernelIN5flash19enable_sm80_to_sm89INS1_16FlashAttnFwdSm80INS1_25CollectiveMainloopFwdSm80ILi8ELi1ELb0EN4cute5tupleIJNS5_1CILi128EEENS7_ILi64EEENS7_ILi192EEEEEELi192ENS_10bfloat16_tEfNS_4arch4Sm80ELb0ELb1ELb1ELb0ELb0ELb0ELb1ELb0EEENS1_21CollectiveEpilogueFwdINS6_IJS8_SA_S9_EEENS6_IJNS7_ILi1EEESI_SI_EEESC_SE_Li256ELb0ELb1ELb0ELb0EEENS1_19SingleTileSchedulerILb0ELb0ELb1ELi128EEEEEEEEEvNT_6ParamsE:
        .type           _ZN7cutlass13device_kernelIN5flash19enable_sm80_to_sm89INS1_16FlashAttnFwdSm80INS1_25CollectiveMainloopFwdSm80ILi8ELi1ELb0EN4cute5tupleIJNS5_1CILi128EEENS7_ILi64EEENS7_ILi192EEEEEELi192ENS_10bfloat16_tEfNS_4arch4Sm80ELb0ELb1ELb1ELb0ELb0ELb0ELb1ELb0EEENS1_21CollectiveEpilogueFwdINS6_IJS8_SA_S9_EEENS6_IJNS7_ILi1EEESI_SI_EEESC_SE_Li256ELb0ELb1ELb0ELb0EEENS1_19SingleTileSchedulerILb0ELb0ELb1ELi128EEEEEEEEEvNT_6ParamsE,@function
        .size           _ZN7cutlass13device_kernelIN5flash19enable_sm80_to_sm89INS1_16FlashAttnFwdSm80INS1_25CollectiveMainloopFwdSm80ILi8ELi1ELb0EN4cute5tupleIJNS5_1CILi128EEENS7_ILi64EEENS7_ILi192EEEEEELi192ENS_10bfloat16_tEfNS_4arch4Sm80ELb0ELb1ELb1ELb0ELb0ELb0ELb1ELb0EEENS1_21CollectiveEpilogueFwdINS6_IJS8_SA_S9_EEENS6_IJNS7_ILi1EEESI_SI_EEESC_SE_Li256ELb0ELb1ELb0ELb0EEENS1_19SingleTileSchedulerILb0ELb0ELb1ELi128EEEEEEEEEvNT_6ParamsE,(.L_x_21 - _ZN7cutlass13device_kernelIN5flash19enable_sm80_to_sm89INS1_16FlashAttnFwdSm80INS1_25CollectiveMainloopFwdSm80ILi8ELi1ELb0EN4cute5tupleIJNS5_1CILi128EEENS7_ILi64EEENS7_ILi192EEEEEELi192ENS_10bfloat16_tEfNS_4arch4Sm80ELb0ELb1ELb1ELb0ELb0ELb0ELb1ELb0EEENS1_21CollectiveEpilogueFwdINS6_IJS8_SA_S9_EEENS6_IJNS7_ILi1EEESI_SI_EEESC_SE_Li256ELb0ELb1ELb0ELb0EEENS1_19SingleTileSchedulerILb0ELb0ELb1ELi128EEEEEEEEEvNT_6ParamsE)
        .other          _ZN7cutlass13device_kernelIN5flash19enable_sm80_to_sm89INS1_16FlashAttnFwdSm80INS1_25CollectiveMainloopFwdSm80ILi8ELi1ELb0EN4cute5tupleIJNS5_1CILi128EEENS7_ILi64EEENS7_ILi192EEEEEELi192ENS_10bfloat16_tEfNS_4arch4Sm80ELb0ELb1ELb1ELb0ELb0ELb0ELb1ELb0EEENS1_21CollectiveEpilogueFwdINS6_IJS8_SA_S9_EEENS6_IJNS7_ILi1EEESI_SI_EEESC_SE_Li256ELb0ELb1ELb0ELb0EEENS1_19SingleTileSchedulerILb0ELb0ELb1ELi128EEEEEEEEEvNT_6ParamsE,@"STO_CUDA_ENTRY STV_DEFAULT"
_ZN7cutlass13device_kernelIN5flash19enable_sm80_to_sm89INS1_16FlashAttnFwdSm80INS1_25CollectiveMainloopFwdSm80ILi8ELi1ELb0EN4cute5tupleIJNS5_1CILi128EEENS7_ILi64EEENS7_ILi192EEEEEELi192ENS_10bfloat16_tEfNS_4arch4Sm80ELb0ELb1ELb1ELb0ELb0ELb0ELb1ELb0EEENS1_21CollectiveEpilogueFwdINS6_IJS8_SA_S9_EEENS6_IJNS7_ILi1EEESI_SI_EEESC_SE_Li256ELb0ELb1ELb0ELb0EEENS1_19SingleTileSchedulerILb0ELb0ELb1ELi128EEEEEEEEEvNT_6ParamsE:
[----:B------:R-:W-:Y:S01]  /*0000*/  LDC R1, c[0x0][0x28] ;  /* 0x00000a00ff017b82 */ /* 0x000fe20000000800 */
[----:B------:R-:W-:Y:S05]  /*0010*/  EXIT ;  /* 0x000000000000794d */ /* 0x000fea0003800000 */
.L_x_3:
        /* <DEDUP_REMOVED lines=14> */
.L_x_21:


//--------------------- .text._ZN7cutlass13device_kernelIN5flash19enable_sm80_to_sm89INS1_16FlashAttnFwdSm80INS1_25CollectiveMainloopFwdSm80ILi8ELi1ELb0EN4cute5tupleIJNS5_1CILi128EEENS7_ILi64EEENS7_ILi192EEEEEELi192ENS_10bfloat16_tEfNS_4arch4Sm80ELb0ELb1ELb1ELb1ELb0ELb0ELb1ELb0EEENS1_21CollectiveEpilogueFwdINS6_IJS8_SA_S9_EEENS6_IJNS7_ILi1EEESI_SI_EEESC_SE_Li256ELb1ELb1ELb0ELb0EEENS1_19SingleTileSchedulerILb1ELb0ELb1ELi128EEEEEEEEEvNT_6ParamsE --------------------------
	.section	.text._ZN7cutlass13device_kernelIN5flash19enable_sm80_to_sm89INS1_16FlashAttnFwdSm80INS1_25CollectiveMainloopFwdSm80ILi8ELi1ELb0EN4cute5tupleIJNS5_1CILi128EEENS7_ILi64EEENS7_ILi192EEEEEELi192ENS_10bfloat16_tEfNS_4arch4Sm80ELb0ELb1ELb1ELb1ELb0ELb0ELb1ELb0EEENS1_21CollectiveEpilogueFwdINS6_IJS8_SA_S9_EEENS6_IJNS7_ILi1EEESI_SI_EEESC_SE_Li256ELb1ELb1ELb0ELb0EEENS1_19SingleTileSchedulerILb1ELb0ELb1ELi128EEEEEEEEEvNT_6ParamsE,"ax",@progbits
	.align	128
.text._ZN7cutlass13device_kernelIN5flash19enable_sm80_to_sm89INS1_16FlashAttnFwdSm80INS1_25CollectiveMainloopFwdSm80ILi8ELi1ELb0EN4cute5tupleIJNS5_1CILi128EEENS7_ILi64EEENS7_ILi192EEEEEELi192ENS_10bfloat16_tEfNS_4arch4Sm80ELb0ELb1ELb1ELb1ELb0ELb0ELb1ELb0EEENS1_21CollectiveEpilogueFwdINS6_IJS8_SA_S9_EEENS6_IJNS7_ILi1EEESI_SI_EEESC_SE_Li256ELb1ELb1ELb0ELb0EEENS1_19SingleTileSchedulerILb1ELb0ELb1ELi128EEEEEEEEEvNT_6ParamsE:
        .type           _ZN7cutlass13device_kernelIN5flash19enable_sm80_to_sm89INS1_16FlashAttnFwdSm80INS1_25CollectiveMainloopFwdSm80ILi8ELi1ELb0EN4cute5tupleIJNS5_1CILi128EEENS7_ILi64EEENS7_ILi192EEEEEELi192ENS_10bfloat16_tEfNS_4arch4Sm80ELb0ELb1ELb1ELb1ELb0ELb0ELb1ELb0EEENS1_21CollectiveEpilogueFwdINS6_IJS8_SA_S9_EEENS6_IJNS7_ILi1EEESI_SI_EEESC_SE_Li256ELb1ELb1ELb0ELb0EEENS1_19SingleTileSchedulerILb1ELb0ELb1ELi128EEEEEEEEEvNT_6ParamsE,@function
        .size           _ZN7cutlass13device_kernelIN5flash19enable_sm80_to_sm89INS1_16FlashAttnFwdSm80INS1_25CollectiveMainloopFwdSm80ILi8ELi1ELb0EN4cute5tupleIJNS5_1CILi128EEENS7_ILi64EEENS7_ILi192EEEEEELi192ENS_10bfloat16_tEfNS_4arch4Sm80ELb0ELb1ELb1ELb1ELb0ELb0ELb1ELb0EEENS1_21CollectiveEpilogueFwdINS6_IJS8_SA_S9_EEENS6_IJNS7_ILi1EEESI_SI_EEESC_SE_Li256ELb1ELb1ELb0ELb0EEENS1_19SingleTileSchedulerILb1ELb0ELb1ELi128EEEEEEEEEvNT_6ParamsE,(.L_x_22 - _ZN7cutlass13device_kernelIN5flash19enable_sm80_to_sm89INS1_16FlashAttnFwdSm80INS1_25CollectiveMainloopFwdSm80ILi8ELi1ELb0EN4cute5tupleIJNS5_1CILi128EEENS7_ILi64EEENS7_ILi192EEEEEELi192ENS_10bfloat16_tEfNS_4arch4Sm80ELb0ELb1ELb1ELb1ELb0ELb0ELb1ELb0EEENS1_21CollectiveEpilogueFwdINS6_IJS8_SA_S9_EEENS6_IJNS7_ILi1EEESI_SI_EEESC_SE_Li256ELb1ELb1ELb0ELb0EEENS1_19SingleTileSchedulerILb1ELb0ELb1ELi128EEEEEEEEEvNT_6ParamsE)
        .other          _ZN7cutlass13device_kernelIN5flash19enable_sm80_to_sm89INS1_16FlashAttnFwdSm80INS1_25CollectiveMainloopFwdSm80ILi8ELi1ELb0EN4cute5tupleIJNS5_1CILi128EEENS7_ILi64EEENS7_ILi192EEEEEELi192ENS_10bfloat16_tEfNS_4arch4Sm80ELb0ELb1ELb1ELb1ELb0ELb0ELb1ELb0EEENS1_21CollectiveEpilogueFwdINS6_IJS8_SA_S9_EEENS6_IJNS7_ILi1EEESI_SI_EEESC_SE_Li256ELb1ELb1ELb0ELb0EEENS1_19SingleTileSchedulerILb1ELb0ELb1ELi128EEEEEEEEEvNT_6ParamsE,@"STO_CUDA_ENTRY STV_DEFAULT"
_ZN7cutlass13device_kernelIN5flash19enable_sm80_to_sm89INS1_16FlashAttnFwdSm80INS1_25CollectiveMainloopFwdSm80ILi8ELi1ELb0EN4cute5tupleIJNS5_1CILi128EEENS7_ILi64EEENS7_ILi192EEEEEELi192ENS_10bfloat16_tEfNS_4arch4Sm80ELb0ELb1ELb1ELb1ELb0ELb0ELb1ELb0EEENS1_21CollectiveEpilogueFwdINS6_IJS8_SA_S9_EEENS6_IJNS7_ILi1EEESI_SI_EEESC_SE_Li256ELb1ELb1ELb0ELb0EEENS1_19SingleTileSchedulerILb1ELb0ELb1ELi128EEEEEEEEEvNT_6ParamsE:
[----:B------:R-:W-:Y:S01]  /*0000*/  LDC R1, c[0x0][0x28] ;  /* 0x00000a00ff017b82 */ /* 0x000fe20000000800 */
[----:B------:R-:W-:Y:S05]  /*0010*/  EXIT ;  /* 0x000000000000794d */ /* 0x000fea0003800000 */
.L_x_4:
        /* <DEDUP_REMOVED lines=14> */
.L_x_22:


//--------------------- .text._ZN7cutlass13device_kernelIN5flash19enable_sm80_to_sm89INS1_16FlashAttnFwdSm80INS1_25CollectiveMainloopFwdSm80ILi8ELi1ELb0EN4cute5tupleIJNS5_1CILi128EEENS7_ILi64EEENS7_ILi192EEEEEELi192ENS_10bfloat16_tEfNS_4arch4Sm80ELb0ELb1ELb1ELb1ELb0ELb1ELb1ELb0EEENS1_21CollectiveEpilogueFwdINS6_IJS8_SA_S9_EEENS6_IJNS7_ILi1EEESI_SI_EEESC_SE_Li256ELb1ELb1ELb0ELb0EEENS1_19SingleTileSchedulerILb1ELb0ELb1ELi128EEEEEEEEEvNT_6ParamsE --------------------------
	.section	.text._ZN7cutlass13device_kernelIN5flash19enable_sm80_to_sm89INS1_16FlashAttnFwdSm80INS1_25CollectiveMainloopFwdSm80ILi8ELi1ELb0EN4cute5tupleIJNS5_1CILi128EEENS7_ILi64EEENS7_ILi192EEEEEELi192ENS_10bfloat16_tEfNS_4arch4Sm80ELb0ELb1ELb1ELb1ELb0ELb1ELb1ELb0EEENS1_21CollectiveEpilogueFwdINS6_IJS8_SA_S9_EEENS6_IJNS7_ILi1EEESI_SI_EEESC_SE_Li256ELb1ELb1ELb0ELb0EEENS1_19SingleTileSchedulerILb1ELb0ELb1ELi128EEEEEEEEEvNT_6ParamsE,"ax",@progbits
	.align	128
.text._ZN7cutlass13device_kernelIN5flash19enable_sm80_to_sm89INS1_16FlashAttnFwdSm80INS1_25CollectiveMainloopFwdSm80ILi8ELi1ELb0EN4cute5tupleIJNS5_1CILi128EEENS7_ILi64EEENS7_ILi192EEEEEELi192ENS_10bfloat16_tEfNS_4arch4Sm80ELb0ELb1ELb1ELb1ELb0ELb1ELb1ELb0EEENS1_21CollectiveEpilogueFwdINS6_IJS8_SA_S9_EEENS6_IJNS7_ILi1EEESI_SI_EEESC_SE_Li256ELb1ELb1ELb0ELb0EEENS1_19SingleTileSchedulerILb1ELb0ELb1ELi128EEEEEEEEEvNT_6ParamsE:
        .type           _ZN7cutlass13device_kernelIN5flash19enable_sm80_to_sm89INS1_16FlashAttnFwdSm80INS1_25CollectiveMainloopFwdSm80ILi8ELi1ELb0EN4cute5tupleIJNS5_1CILi128EEENS7_ILi64EEENS7_ILi192EEEEEELi192ENS_10bfloat16_tEfNS_4arch4Sm80ELb0ELb1ELb1ELb1ELb0ELb1ELb1ELb0EEENS1_21CollectiveEpilogueFwdINS6_IJS8_SA_S9_EEENS6_IJNS7_ILi1EEESI_SI_EEESC_SE_Li256ELb1ELb1ELb0ELb0EEENS1_19SingleTileSchedulerILb1ELb0ELb1ELi128EEEEEEEEEvNT_6ParamsE,@function
        .size           _ZN7cutlass13device_kernelIN5flash19enable_sm80_to_sm89INS1_16FlashAttnFwdSm80INS1_25CollectiveMainloopFwdSm80ILi8ELi1ELb0EN4cute5tupleIJNS5_1CILi128EEENS7_ILi64EEENS7_ILi192EEEEEELi192ENS_10bfloat16_tEfNS_4arch4Sm80ELb0ELb1ELb1ELb1ELb0ELb1ELb1ELb0EEENS1_21CollectiveEpilogueFwdINS6_IJS8_SA_S9_EEENS6_IJNS7_ILi1EEESI_SI_EEESC_SE_Li256ELb1ELb1ELb0ELb0EEENS1_19SingleTileSchedulerILb1ELb0ELb1ELi128EEEEEEEEEvNT_6ParamsE,(.L_x_23 - _ZN7cutlass13device_kernelIN5flash19enable_sm80_to_sm89INS1_16FlashAttnFwdSm80INS1_25CollectiveMainloopFwdSm80ILi8ELi1ELb0EN4cute5tupleIJNS5_1CILi128EEENS7_ILi64EEENS7_ILi192EEEEEELi192ENS_10bfloat16_tEfNS_4arch4Sm80ELb0ELb1ELb1ELb1ELb0ELb1ELb1ELb0EEENS1_21CollectiveEpilogueFwdINS6_IJS8_SA_S9_EEENS6_IJNS7_ILi1EEESI_SI_EEESC_SE_Li256ELb1ELb1ELb0ELb0EEENS1_19SingleTileSchedulerILb1ELb0ELb1ELi128EEEEEEEEEvNT_6ParamsE)
        .other          _ZN7cutlass13device_kernelIN5flash19enable_sm80_to_sm89INS1_16FlashAttnFwdSm80INS1_25CollectiveMainloopFwdSm80ILi8ELi1ELb0EN4cute5tupleIJNS5_1CILi128EEENS7_ILi64EEENS7_ILi192EEEEEELi192ENS_10bfloat16_tEfNS_4arch4Sm80ELb0ELb1ELb1ELb1ELb0ELb1ELb1ELb0EEENS1_21CollectiveEpilogueFwdINS6_IJS8_SA_S9_EEENS6_IJNS7_ILi1EEESI_SI_EEESC_SE_Li256ELb1ELb1ELb0ELb0EEENS1_19SingleTileSchedulerILb1ELb0ELb1ELi128EEEEEEEEEvNT_6ParamsE,@"STO_CUDA_ENTRY STV_DEFAULT"
_ZN7cutlass13device_kernelIN5flash19enable_sm80_to_sm89INS1_16FlashAttnFwdSm80INS1_25CollectiveMainloopFwdSm80ILi8ELi1ELb0EN4cute5tupleIJNS5_1CILi128EEENS7_ILi64EEENS7_ILi192EEEEEELi192ENS_10bfloat16_tEfNS_4arch4Sm80ELb0ELb1ELb1ELb1ELb0ELb1ELb1ELb0EEENS1_21CollectiveEpilogueFwdINS6_IJS8_SA_S9_EEENS6_IJNS7_ILi1EEESI_SI_EEESC_SE_Li256ELb1ELb1ELb0ELb0EEENS1_19SingleTileSchedulerILb1ELb0ELb1ELi128EEEEEEEEEvNT_6ParamsE:
[----:B------:R-:W-:Y:S01]  /*0000*/  LDC R1, c[0x0][0x28] ;  /* 0x00000a00ff017b82 */ /* 0x000fe20000000800 */
[----:B------:R-:W-:Y:S05]  /*0010*/  EXIT ;  /* 0x000000000000794d */ /* 0x000fea0003800000 */
.L_x_5:
        /* <DEDUP_REMOVED lines=14> */
.L_x_23:


//--------------------- .text._ZN7cutlass13device_kernelIN5flash19enable_sm80_to_sm89INS1_16FlashAttnFwdSm80INS1_25CollectiveMainloopFwdSm80ILi8ELi1ELb1EN4cute5tupleIJNS5_1CILi128EEENS7_ILi96EEENS7_ILi192EEEEEELi192ENS_10bfloat16_tEfNS_4arch4Sm80ELb1ELb0ELb1ELb0ELb0ELb0ELb1ELb0EEENS1_21CollectiveEpilogueFwdINS6_IJS8_SA_S9_EEENS6_IJNS7_ILi1EEESI_SI_EEESC_SE_Li256ELb0ELb1ELb0ELb0EEENS1_30DynamicPersistentTileSchedulerILi256ELi256ELb0ELb1ELb0EEEEEEEEEvNT_6ParamsE --------------------------
	.section	.text._ZN7cutlass13device_kernelIN5flash19enable_sm80_to_sm89INS1_16FlashAttnFwdSm80INS1_25CollectiveMainloopFwdSm80ILi8ELi1ELb1EN4cute5tupleIJNS5_1CILi128EEENS7_ILi96EEENS7_ILi192EEEEEELi192ENS_10bfloat16_tEfNS_4arch4Sm80ELb1ELb0ELb1ELb0ELb0ELb0ELb1ELb0EEENS1_21CollectiveEpilogueFwdINS6_IJS8_SA_S9_EEENS6_IJNS7_ILi1EEESI_SI_EEESC_SE_Li256ELb0ELb1ELb0ELb0EEENS1_30DynamicPersistentTileSchedulerILi256ELi256ELb0ELb1ELb0EEEEEEEEEvNT_6ParamsE,"ax",@progbits
	.align	128
.text._ZN7cutlass13device_kernelIN5flash19enable_sm80_to_sm89INS1_16FlashAttnFwdSm80INS1_25CollectiveMainloopFwdSm80ILi8ELi1ELb1EN4cute5tupleIJNS5_1CILi128EEENS7_ILi96EEENS7_ILi192EEEEEELi192ENS_10bfloat16_tEfNS_4arch4Sm80ELb1ELb0ELb1ELb0ELb0ELb0ELb1ELb0EEENS1_21CollectiveEpilogueFwdINS6_IJS8_SA_S9_EEENS6_IJNS7_ILi1EEESI_SI_EEESC_SE_Li256ELb0ELb1ELb0ELb0EEENS1_30DynamicPersistentTileSchedulerILi256ELi256ELb0ELb1ELb0EEEEEEEEEvNT_6ParamsE:
        .type           _ZN7cutlass13device_kernelIN5flash19enable_sm80_to_sm89INS1_16FlashAttnFwdSm80INS1_25CollectiveMainloopFwdSm80ILi8ELi1ELb1EN4cute5tupleIJNS5_1CILi128EEENS7_ILi96EEENS7_ILi192EEEEEELi192ENS_10bfloat16_tEfNS_4arch4Sm80ELb1ELb0ELb1ELb0ELb0ELb0ELb1ELb0EEENS1_21CollectiveEpilogueFwdINS6_IJS8_SA_S9_EEENS6_IJNS7_ILi1EEESI_SI_EEESC_SE_Li256ELb0ELb1ELb0ELb0EEENS1_30DynamicPersistentTileSchedulerILi256ELi256ELb0ELb1ELb0EEEEEEEEEvNT_6ParamsE,@function
        .size           _ZN7cutlass13device_kernelIN5flash19enable_sm80_to_sm89INS1_16FlashAttnFwdSm80INS1_25CollectiveMainloopFwdSm80ILi8ELi1ELb1EN4cute5tupleIJNS5_1CILi128EEENS7_ILi96EEENS7_ILi192EEEEEELi192ENS_10bfloat16_tEfNS_4arch4Sm80ELb1ELb0ELb1ELb0ELb0ELb0ELb1ELb0EEENS1_21CollectiveEpilogueFwdINS6_IJS8_SA_S9_EEENS6_IJNS7_ILi1EEESI_SI_EEESC_SE_Li256ELb0ELb1ELb0ELb0EEENS1_30DynamicPersistentTileSchedulerILi256ELi256ELb0ELb1ELb0EEEEEEEEEvNT_6ParamsE,(.L_x_24 - _ZN7cutlass13device_kernelIN5flash19enable_sm80_to_sm89INS1_16FlashAttnFwdSm80INS1_25CollectiveMainloopFwdSm80ILi8ELi1ELb1EN4cute5tupleIJNS5_1CILi128EEENS7_ILi96EEENS7_ILi192EEEEEELi192ENS_10bfloat16_tEfNS_4arch4Sm80ELb1ELb0ELb1ELb0ELb0ELb0ELb1ELb0EEENS1_21CollectiveEpilogueFwdINS6_IJS8_SA_S9_EEENS6_IJNS7_ILi1EEESI_SI_EEESC_SE_Li256ELb0ELb1ELb0ELb0EEENS1_30DynamicPersistentTileSchedulerILi256ELi256ELb0ELb1ELb0EEEEEEEEEvNT_6ParamsE)
        .other          _ZN7cutlass13device_kernelIN5flash19enable_sm80_to_sm89INS1_16FlashAttnFwdSm80INS1_25CollectiveMainloopFwdSm80ILi8ELi1ELb1EN4cute5tupleIJNS5_1CILi128EEENS7_ILi96EEENS7_ILi192EEEEEELi192ENS_10bfloat16_tEfNS_4arch4Sm80ELb1ELb0ELb1ELb0ELb0ELb0ELb1ELb0EEENS1_21CollectiveEpilogueFwdINS6_IJS8_SA_S9_EEENS6_IJNS7_ILi1EEESI_SI_EEESC_SE_Li256ELb0ELb1ELb0ELb0EEENS1_30DynamicPersistentTileSchedulerILi256ELi256ELb0ELb1ELb0EEEEEEEEEvNT_6ParamsE,@"STO_CUDA_ENTRY STV_DEFAULT"
_ZN7cutlass13device_kernelIN5flash19enable_sm80_to_sm89INS1_16FlashAttnFwdSm80INS1_25CollectiveMainloopFwdSm80ILi8ELi1ELb1EN4cute5tupleIJNS5_1CILi128EEENS7_ILi96EEENS7_ILi192EEEEEELi192ENS_10bfloat16_tEfNS_4arch4Sm80ELb1ELb0ELb1ELb0ELb0ELb0ELb1ELb0EEENS1_21CollectiveEpilogueFwdINS6_IJS8_SA_S9_EEENS6_IJNS7_ILi1EEESI_SI_EEESC_SE_Li256ELb0ELb1ELb0ELb0EEENS1_30DynamicPersistentTileSchedulerILi256ELi256ELb0ELb1ELb0EEEEEEEEEvNT_6ParamsE:
[----:B------:R-:W-:Y:S01]  /*0000*/  LDC R1, c[0x0][0x28] ;  /* 0x00000a00ff017b82 */ /* 0x000fe20000000800 */
[----:B------:R-:W-:Y:S05]  /*0010*/  EXIT ;  /* 0x000000000000794d */ /* 0x000fea0003800000 */
.L_x_6:
        /* <DEDUP_REMOVED lines=14> */
.L_x_24:


//--------------------- .text._ZN7cutlass13device_kernelIN5flash19enable_sm80_to_sm89INS1_16FlashAttnFwdSm80INS1_25CollectiveMainloopFwdSm80ILi8ELi1ELb1EN4cute5tupleIJNS5_1CILi128EEENS7_ILi96EEENS7_ILi192EEEEEELi192ENS_10bfloat16_tEfNS_4arch4Sm80ELb1ELb0ELb1ELb1ELb0ELb0ELb1ELb0EEENS1_21CollectiveEpilogueFwdINS6_IJS8_SA_S9_EEENS6_IJNS7_ILi1EEESI_SI_EEESC_SE_Li256ELb1ELb1ELb0ELb0EEENS1_19SingleTileSchedulerILb1ELb0ELb1ELi128EEEEEEEEEvNT_6ParamsE --------------------------
	.section	.text._ZN7cutlass13device_kernelIN5flash19enable_sm80_to_sm89INS1_16FlashAttnFwdSm80INS1_25CollectiveMainloopFwdSm80ILi8ELi1ELb1EN4cute5tupleIJNS5_1CILi128EEENS7_ILi96EEENS7_ILi192EEEEEELi192ENS_10bfloat16_tEfNS_4arch4Sm80ELb1ELb0ELb1ELb1ELb0ELb0ELb1ELb0EEENS1_21CollectiveEpilogueFwdINS6_IJS8_SA_S9_EEENS6_IJNS7_ILi1EEESI_SI_EEESC_SE_Li256ELb1ELb1ELb0ELb0EEENS1_19SingleTileSchedulerILb1ELb0ELb1ELi128EEEEEEEEEvNT_6ParamsE,"ax",@progbits
	.align	128
.text._ZN7cutlass13device_kernelIN5flash19enable_sm80_to_sm89INS1_16FlashAttnFwdSm80INS1_25CollectiveMainloopFwdSm80ILi8ELi1ELb1EN4cute5tupleIJNS5_1CILi128EEENS7_ILi96EEENS7_ILi192EEEEEELi192ENS_10bfloat16_tEfNS_4arch4Sm80ELb1ELb0ELb1ELb1ELb0ELb0ELb1ELb0EEENS1_21CollectiveEpilogueFwdINS6_IJS8_SA_S9_EEENS6_IJNS7_ILi1EEESI_SI_EEESC_SE_Li256ELb1ELb1ELb0ELb0EEENS1_19SingleTileSchedulerILb1ELb0ELb1ELi128EEEEEEEEEvNT_6ParamsE:
        .type           _ZN7cutlass13device_kernelIN5flash19enable_sm80_to_sm89INS1_16FlashAttnFwdSm80INS1_25CollectiveMainloopFwdSm80ILi8ELi1ELb1EN4cute5tupleIJNS5_1CILi128EEENS7_ILi96EEENS7_ILi192EEEEEELi192ENS_10bfloat16_tEfNS_4arch4Sm80ELb1ELb0ELb1ELb1ELb0ELb0ELb1ELb0EEENS1_21CollectiveEpilogueFwdINS6_IJS8_SA_S9_EEENS6_IJNS7_ILi1EEESI_SI_EEESC_SE_Li256ELb1ELb1ELb0ELb0EEENS1_19SingleTileSchedulerILb1ELb0ELb1ELi128EEEEEEEEEvNT_6ParamsE,@function
        .size           _ZN7cutlass13device_kernelIN5flash19enable_sm80_to_sm89INS1_16FlashAttnFwdSm80INS1_25CollectiveMainloopFwdSm80ILi8ELi1ELb1EN4cute5tupleIJNS5_1CILi128EEENS7_ILi96EEENS7_ILi192EEEEEELi192ENS_10bfloat16_tEfNS_4arch4Sm80ELb1ELb0ELb1ELb1ELb0ELb0ELb1ELb0EEENS1_21CollectiveEpilogueFwdINS6_IJS8_SA_S9_EEENS6_IJNS7_ILi1EEESI_SI_EEESC_SE_Li256ELb1ELb1ELb0ELb0EEENS1_19SingleTileSchedulerILb1ELb0ELb1ELi128EEEEEEEEEvNT_6ParamsE,(.L_x_25 - _ZN7cutlass13device_kernelIN5flash19enable_sm80_to_sm89INS1_16FlashAttnFwdSm80INS1_25CollectiveMainloopFwdSm80ILi8ELi1ELb1EN4cute5tupleIJNS5_1CILi128EEENS7_ILi96EEENS7_ILi192EEEEEELi192ENS_10bfloat16_tEfNS_4arch4Sm80ELb1ELb0ELb1ELb1ELb0ELb0ELb1ELb0EEENS1_21CollectiveEpilogueFwdINS6_IJS8_SA_S9_EEENS6_IJNS7_ILi1EEESI_SI_EEESC_SE_Li256ELb1ELb1ELb0ELb0EEENS1_19SingleTileSchedulerILb1ELb0ELb1ELi128EEEEEEEEEvNT_6ParamsE)
        .other          _ZN7cutlass13device_kernelIN5flash19enable_sm80_to_sm89INS1_16FlashAttnFwdSm80INS1_25CollectiveMainloopFwdSm80ILi8ELi1ELb1EN4cute5tupleIJNS5_1CILi128EEENS7_ILi96EEENS7_ILi192EEEEEELi192ENS_10bfloat16_tEfNS_4arch4Sm80ELb1ELb0ELb1ELb1ELb0ELb0ELb1ELb0EEENS1_21CollectiveEpilogueFwdINS6_IJS8_SA_S9_EEENS6_IJNS7_ILi1EEESI_SI_EEESC_SE_Li256ELb1ELb1ELb0ELb0EEENS1_19SingleTileSchedulerILb1ELb0ELb1ELi128EEEEEEEEEvNT_6ParamsE,@"STO_CUDA_ENTRY STV_DEFAULT"
_ZN7cutlass13device_kernelIN5flash19enable_sm80_to_sm89INS1_16FlashAttnFwdSm80INS1_25CollectiveMainloopFwdSm80ILi8ELi1ELb1EN4cute5tupleIJNS5_1CILi128EEENS7_ILi96EEENS7_ILi192EEEEEELi192ENS_10bfloat16_tEfNS_4arch4Sm80ELb1ELb0ELb1ELb1ELb0ELb0ELb1ELb0EEENS1_21CollectiveEpilogueFwdINS6_IJS8_SA_S9_EEENS6_IJNS7_ILi1EEESI_SI_EEESC_SE_Li256ELb1ELb1ELb0ELb0EEENS1_19SingleTileSchedulerILb1ELb0ELb1ELi128EEEEEEEEEvNT_6ParamsE:
[----:B------:R-:W-:Y:S01]  /*0000*/  LDC R1, c[0x0][0x28] ;  /* 0x00000a00ff017b82 */ /* 0x000fe20000000800 */
[----:B------:R-:W-:Y:S05]  /*0010*/  EXIT ;  /* 0x000000000000794d */ /* 0x000fea0003800000 */
.L_x_7:
        /* <DEDUP_REMOVED lines=14> */
.L_x_25:


//--------------------- .text._ZN7cutlass13device_kernelIN5flash19enable_sm80_to_sm89INS1_16FlashAttnFwdSm80INS1_25CollectiveMainloopFwdSm80ILi8ELi1ELb0EN4cute5tupleIJNS5_1CILi128EEENS7_ILi64EEENS7_ILi192EEEEEELi192ENS_10bfloat16_tEfNS_4arch4Sm80ELb1ELb0ELb1ELb1ELb0ELb1ELb1ELb0EEENS1_21CollectiveEpilogueFwdINS6_IJS8_SA_S9_EEENS6_IJNS7_ILi1EEESI_SI_EEESC_SE_Li256ELb1ELb1ELb0ELb0EEENS1_19SingleTileSchedulerILb1ELb0ELb1ELi128EEEEEEEEEvNT_6ParamsE --------------------------
	.section	.text._ZN7cutlass13device_kernelIN5flash19enable_sm80_to_sm89INS1_16FlashAttnFwdSm80INS1_25CollectiveMainloopFwdSm80ILi8ELi1ELb0EN4cute5tupleIJNS5_1CILi128EEENS7_ILi64EEENS7_ILi192EEEEEELi192ENS_10bfloat16_tEfNS_4arch4Sm80ELb1ELb0ELb1ELb1ELb0ELb1ELb1ELb0EEENS1_21CollectiveEpilogueFwdINS6_IJS8_SA_S9_EEENS6_IJNS7_ILi1EEESI_SI_EEESC_SE_Li256ELb1ELb1ELb0ELb0EEENS1_19SingleTileSchedulerILb1ELb0ELb1ELi128EEEEEEEEEvNT_6ParamsE,"ax",@progbits
	.align	128
.text._ZN7cutlass13device_kernelIN5flash19enable_sm80_to_sm89INS1_16FlashAttnFwdSm80INS1_25CollectiveMainloopFwdSm80ILi8ELi1ELb0EN4cute5tupleIJNS5_1CILi128EEENS7_ILi64EEENS7_ILi192EEEEEELi192ENS_10bfloat16_tEfNS_4arch4Sm80ELb1ELb0ELb1ELb1ELb0ELb1ELb1ELb0EEENS1_21CollectiveEpilogueFwdINS6_IJS8_SA_S9_EEENS6_IJNS7_ILi1EEESI_SI_EEESC_SE_Li256ELb1ELb1ELb0ELb0EEENS1_19SingleTileSchedulerILb1ELb0ELb1ELi128EEEEEEEEEvNT_6ParamsE:
        .type           _ZN7cutlass13device_kernelIN5flash19enable_sm80_to_sm89INS1_16FlashAttnFwdSm80INS1_25CollectiveMainloopFwdSm80ILi8ELi1ELb0EN4cute5tupleIJNS5_1CILi128EEENS7_ILi64EEENS7_ILi192EEEEEELi192ENS_10bfloat16_tEfNS_4arch4Sm80ELb1ELb0ELb1ELb1ELb0ELb1ELb1ELb0EEENS1_21CollectiveEpilogueFwdINS6_IJS8_SA_S9_EEENS6_IJNS7_ILi1EEESI_SI_EEESC_SE_Li256ELb1ELb1ELb0ELb0EEENS1_19SingleTileSchedulerILb1ELb0ELb1ELi128EEEEEEEEEvNT_6ParamsE,@function
        .size           _ZN7cutlass13device_kernelIN5flash19enable_sm80_to_sm89INS1_16FlashAttnFwdSm80INS1_25CollectiveMainloopFwdSm80ILi8ELi1ELb0EN4cute5tupleIJNS5_1CILi128EEENS7_ILi64EEENS7_ILi192EEEEEELi192ENS_10bfloat16_tEfNS_4arch4Sm80ELb1ELb0ELb1ELb1ELb0ELb1ELb1ELb0EEENS1_21CollectiveEpilogueFwdINS6_IJS8_SA_S9_EEENS6_IJNS7_ILi1EEESI_SI_EEESC_SE_Li256ELb1ELb1ELb0ELb0EEENS1_19SingleTileSchedulerILb1ELb0ELb1ELi128EEEEEEEEEvNT_6ParamsE,(.L_x_26 - _ZN7cutlass13device_kernelIN5flash19enable_sm80_to_sm89INS1_16FlashAttnFwdSm80INS1_25CollectiveMainloopFwdSm80ILi8ELi1ELb0EN4cute5tupleIJNS5_1CILi128EEENS7_ILi64EEENS7_ILi192EEEEEELi192ENS_10bfloat16_tEfNS_4arch4Sm80ELb1ELb0ELb1ELb1ELb0ELb1ELb1ELb0EEENS1_21CollectiveEpilogueFwdINS6_IJS8_SA_S9_EEENS6_IJNS7_ILi1EEESI_SI_EEESC_SE_Li256ELb1ELb1ELb0ELb0EEENS1_19SingleTileSchedulerILb1ELb0ELb1ELi128EEEEEEEEEvNT_6ParamsE)
        .other          _ZN7cutlass13device_kernelIN5flash19enable_sm80_to_sm89INS1_16FlashAttnFwdSm80INS1_25CollectiveMainloopFwdSm80ILi8ELi1ELb0EN4cute5tupleIJNS5_1CILi128EEENS7_ILi64EEENS7_ILi192EEEEEELi192ENS_10bfloat16_tEfNS_4arch4Sm80ELb1ELb0ELb1ELb1ELb0ELb1ELb1ELb0EEENS1_21CollectiveEpilogueFwdINS6_IJS8_SA_S9_EEENS6_IJNS7_ILi1EEESI_SI_EEESC_SE_Li256ELb1ELb1ELb0ELb0EEENS1_19SingleTileSchedulerILb1ELb0ELb1ELi128EEEEEEEEEvNT_6ParamsE,@"STO_CUDA_ENTRY STV_DEFAULT"
_ZN7cutlass13device_kernelIN5flash19enable_sm80_to_sm89INS1_16FlashAttnFwdSm80INS1_25CollectiveMainloopFwdSm80ILi8ELi1ELb0EN4cute5tupleIJNS5_1CILi128EEENS7_ILi64EEENS7_ILi192EEEEEELi192ENS_10bfloat16_tEfNS_4arch4Sm80ELb1ELb0ELb1ELb1ELb0ELb1ELb1ELb0EEENS1_21CollectiveEpilogueFwdINS6_IJS8_SA_S9_EEENS6_IJNS7_ILi1EEESI_SI_EEESC_SE_Li256ELb1ELb1ELb0ELb0EEENS1_19SingleTileSchedulerILb1ELb0ELb1ELi128EEEEEEEEEvNT_6ParamsE:
[----:B------:R-:W-:Y:S01]  /*0000*/  LDC R1, c[0x0][0x28] ;  /* 0x00000a00ff017b82 */ /* 0x000fe20000000800 */
[----:B------:R-:W-:Y:S05]  /*0010*/  EXIT ;  /* 0x000000000000794d */ /* 0x000fea0003800000 */
.L_x_8:
        /* <DEDUP_REMOVED lines=14> */
.L_x_26:


//--------------------- .text._ZN7cutlass13device_kernelIN5flash19enable_sm80_to_sm89INS1_16FlashAttnFwdSm80INS1_25CollectiveMainloopFwdSm80ILi8ELi2ELb1EN4cute5tupleIJNS5_1CILi128EEENS7_ILi96EEENS7_ILi192EEEEEELi192ENS_10bfloat16_tEfNS_4arch4Sm80ELb0ELb0ELb1ELb0ELb0ELb0ELb1ELb0EEENS1_21CollectiveEpilogueFwdINS6_IJS8_SA_S9_EEENS6_IJNS7_ILi1EEESI_SI_EEESC_SE_Li256ELb0ELb1ELb0ELb0EEENS1_19SingleTileSchedulerILb0ELb0ELb1ELi128EEEEEEEEEvNT_6ParamsE --------------------------
	.section	.text._ZN7cutlass13device_kernelIN5flash19enable_sm80_to_sm89INS1_16FlashAttnFwdSm80INS1_25CollectiveMainloopFwdSm80ILi8ELi2ELb1EN4cute5tupleIJNS5_1CILi128EEENS7_ILi96EEENS7_ILi192EEEEEELi192ENS_10bfloat16_tEfNS_4arch4Sm80ELb0ELb0ELb1ELb0ELb0ELb0ELb1ELb0EEENS1_21CollectiveEpilogueFwdINS6_IJS8_SA_S9_EEENS6_IJNS7_ILi1EEESI_SI_EEESC_SE_Li256ELb0ELb1ELb0ELb0EEENS1_19SingleTileSchedulerILb0ELb0ELb1ELi128EEEEEEEEEvNT_6ParamsE,"ax",@progbits
	.align	128
.text._ZN7cutlass13device_kernelIN5flash19enable_sm80_to_sm89INS1_16FlashAttnFwdSm80INS1_25CollectiveMainloopFwdSm80ILi8ELi2ELb1EN4cute5tupleIJNS5_1CILi128EEENS7_ILi96EEENS7_ILi192EEEEEELi192ENS_10bfloat16_tEfNS_4arch4Sm80ELb0ELb0ELb1ELb0ELb0ELb0ELb1ELb0EEENS1_21CollectiveEpilogueFwdINS6_IJS8_SA_S9_EEENS6_IJNS7_ILi1EEESI_SI_EEESC_SE_Li256ELb0ELb1ELb0ELb0EEENS1_19SingleTileSchedulerILb0ELb0ELb1ELi128EEEEEEEEEvNT_6ParamsE:
        .type           _ZN7cutlass13device_kernelIN5flash19enable_sm80_to_sm89INS1_16FlashAttnFwdSm80INS1_25CollectiveMainloopFwdSm80ILi8ELi2ELb1EN4cute5tupleIJNS5_1CILi128EEENS7_ILi96EEENS7_ILi192EEEEEELi192ENS_10bfloat16_tEfNS_4arch4Sm80ELb0ELb0ELb1ELb0ELb0ELb0ELb1ELb0EEENS1_21CollectiveEpilogueFwdINS6_IJS8_SA_S9_EEENS6_IJNS7_ILi1EEESI_SI_EEESC_SE_Li256ELb0ELb1ELb0ELb0EEENS1_19SingleTileSchedulerILb0ELb0ELb1ELi128EEEEEEEEEvNT_6ParamsE,@function
        .size           _ZN7cutlass13device_kernelIN5flash19enable_sm80_to_sm89INS1_16FlashAttnFwdSm80INS1_25CollectiveMainloopFwdSm80ILi8ELi2ELb1EN4cute5tupleIJNS5_1CILi128EEENS7_ILi96EEENS7_ILi192EEEEEELi192ENS_10bfloat16_tEfNS_4arch4Sm80ELb0ELb0ELb1ELb0ELb0ELb0ELb1ELb0EEENS1_21CollectiveEpilogueFwdINS6_IJS8_SA_S9_EEENS6_IJNS7_ILi1EEESI_SI_EEESC_SE_Li256ELb0ELb1ELb0ELb0EEENS1_19SingleTileSchedulerILb0ELb0ELb1ELi128EEEEEEEEEvNT_6ParamsE,(.L_x_27 - _ZN7cutlass13device_kernelIN5flash19enable_sm80_to_sm89INS1_16FlashAttnFwdSm80INS1_25CollectiveMainloopFwdSm80ILi8ELi2ELb1EN4cute5tupleIJNS5_1CILi128EEENS7_ILi96EEENS7_ILi192EEEEEELi192ENS_10bfloat16_tEfNS_4arch4Sm80ELb0ELb0ELb1ELb0ELb0ELb0ELb1ELb0EEENS1_21CollectiveEpilogueFwdINS6_IJS8_SA_S9_EEENS6_IJNS7_ILi1EEESI_SI_EEESC_SE_Li256ELb0ELb1ELb0ELb0EEENS1_19SingleTileSchedulerILb0ELb0ELb1ELi128EEEEEEEEEvNT_6ParamsE)
        .other          _ZN7cutlass13device_kernelIN5flash19enable_sm80_to_sm89INS1_16FlashAttnFwdSm80INS1_25CollectiveMainloopFwdSm80ILi8ELi2ELb1EN4cute5tupleIJNS5_1CILi128EEENS7_ILi96EEENS7_ILi192EEEEEELi192ENS_10bfloat16_tEfNS_4arch4Sm80ELb0ELb0ELb1ELb0ELb0ELb0ELb1ELb0EEENS1_21CollectiveEpilogueFwdINS6_IJS8_SA_S9_EEENS6_IJNS7_ILi1EEESI_SI_EEESC_SE_Li256ELb0ELb1ELb0ELb0EEENS1_19SingleTileSchedulerILb0ELb0ELb1ELi128EEEEEEEEEvNT_6ParamsE,@"STO_CUDA_ENTRY STV_DEFAULT"
_ZN7cutlass13device_kernelIN5flash19enable_sm80_to_sm89INS1_16FlashAttnFwdSm80INS1_25CollectiveMainloopFwdSm80ILi8ELi2ELb1EN4cute5tupleIJNS5_1CILi128EEENS7_ILi96EEENS7_ILi192EEEEEELi192ENS_10bfloat16_tEfNS_4arch4Sm80ELb0ELb0ELb1ELb0ELb0ELb0ELb1ELb0EEENS1_21CollectiveEpilogueFwdINS6_IJS8_SA_S9_EEENS6_IJNS7_ILi1EEESI_SI_EEESC_SE_Li256ELb0ELb1ELb0ELb0EEENS1_19SingleTileSchedulerILb0ELb0ELb1ELi128EEEEEEEEEvNT_6ParamsE:
[----:B------:R-:W-:Y:S01]  /*0000*/  LDC R1, c[0x0][0x28] ;  /* 0x00000a00ff017b82 */ /* 0x000fe20000000800 */
[----:B------:R-:W-:Y:S05]  /*0010*/  EXIT ;  /* 0x000000000000794d */ /* 0x000fea0003800000 */
.L_x_9:
        /* <DEDUP_REMOVED lines=14> */
.L_x_27:


//--------------------- .text._ZN7cutlass13device_kernelIN5flash19enable_sm80_to_sm89INS1_16FlashAttnFwdSm80INS1_25CollectiveMainloopFwdSm80ILi8ELi2ELb1EN4cute5tupleIJNS5_1CILi128EEENS7_ILi96EEENS7_ILi192EEEEEELi192ENS_10bfloat16_tEfNS_4arch4Sm80ELb0ELb0ELb1ELb1ELb0ELb0ELb1ELb0EEENS1_21CollectiveEpilogueFwdINS6_IJS8_SA_S9_EEENS6_IJNS7_ILi1EEESI_SI_EEESC_SE_Li256ELb1ELb1ELb0ELb0EEENS1_19SingleTileSchedulerILb1ELb0ELb1ELi128EEEEEEEEEvNT_6ParamsE --------------------------
	.section	.text._ZN7cutlass13device_kernelIN5flash19enable_sm80_to_sm89INS1_16FlashAttnFwdSm80INS1_25CollectiveMainloopFwdSm80ILi8ELi2ELb1EN4cute5tupleIJNS5_1CILi128EEENS7_ILi96EEENS7_ILi192EEEEEELi192ENS_10bfloat16_tEfNS_4arch4Sm80ELb0ELb0ELb1ELb1ELb0ELb0ELb1ELb0EEENS1_21CollectiveEpilogueFwdINS6_IJS8_SA_S9_EEENS6_IJNS7_ILi1EEESI_SI_EEESC_SE_Li256ELb1ELb1ELb0ELb0EEENS1_19SingleTileSchedulerILb1ELb0ELb1ELi128EEEEEEEEEvNT_6ParamsE,"ax",@progbits
	.align	128
.text._ZN7cutlass13device_kernelIN5flash19enable_sm80_to_sm89INS1_16FlashAttnFwdSm80INS1_25CollectiveMainloopFwdSm80ILi8ELi2ELb1EN4cute5tupleIJNS5_1CILi128EEENS7_ILi96EEENS7_ILi192EEEEEELi192ENS_10bfloat16_tEfNS_4arch4Sm80ELb0ELb0ELb1ELb1ELb0ELb0ELb1ELb0EEENS1_21CollectiveEpilogueFwdINS6_IJS8_SA_S9_EEENS6_IJNS7_ILi1EEESI_SI_EEESC_SE_Li256ELb1ELb1ELb0ELb0EEENS1_19SingleTileSchedulerILb1ELb0ELb1ELi128EEEEEEEEEvNT_6ParamsE:
        .type           _ZN7cutlass13device_kernelIN5flash19enable_sm80_to_sm89INS1_16FlashAttnFwdSm80INS1_25CollectiveMainloopFwdSm80ILi8ELi2ELb1EN4cute5tupleIJNS5_1CILi128EEENS7_ILi96EEENS7_ILi192EEEEEELi192ENS_10bfloat16_tEfNS_4arch4Sm80ELb0ELb0ELb1ELb1ELb0ELb0ELb1ELb0EEENS1_21CollectiveEpilogueFwdINS6_IJS8_SA_S9_EEENS6_IJNS7_ILi1EEESI_SI_EEESC_SE_Li256ELb1ELb1ELb0ELb0EEENS1_19SingleTileSchedulerILb1ELb0ELb1ELi128EEEEEEEEEvNT_6ParamsE,@function
        .size           _ZN7cutlass13device_kernelIN5flash19enable_sm80_to_sm89INS1_16FlashAttnFwdSm80INS1_25CollectiveMainloopFwdSm80ILi8ELi2ELb1EN4cute5tupleIJNS5_1CILi128EEENS7_ILi96EEENS7_ILi192EEEEEELi192ENS_10bfloat16_tEfNS_4arch4Sm80ELb0ELb0ELb1ELb1ELb0ELb0ELb1ELb0EEENS1_21CollectiveEpilogueFwdINS6_IJS8_SA_S9_EEENS6_IJNS7_ILi1EEESI_SI_EEESC_SE_Li256ELb1ELb1ELb0ELb0EEENS1_19SingleTileSchedulerILb1ELb0ELb1ELi128EEEEEEEEEvNT_6ParamsE,(.L_x_28 - _ZN7cutlass13device_kernelIN5flash19enable_sm80_to_sm89INS1_16FlashAttnFwdSm80INS1_25CollectiveMainloopFwdSm80ILi8ELi2ELb1EN4cute5tupleIJNS5_1CILi128EEENS7_ILi96EEENS7_ILi192EEEEEELi192ENS_10bfloat16_tEfNS_4arch4Sm80ELb0ELb0ELb1ELb1ELb0ELb0ELb1ELb0EEENS1_21CollectiveEpilogueFwdINS6_IJS8_SA_S9_EEENS6_IJNS7_ILi1EEESI_SI_EEESC_SE_Li256ELb1ELb1ELb0ELb0EEENS1_19SingleTileSchedulerILb1ELb0ELb1ELi128EEEEEEEEEvNT_6ParamsE)
        .other          _ZN7cutlass13device_kernelIN5flash19enable_sm80_to_sm89INS1_16FlashAttnFwdSm80INS1_25CollectiveMainloopFwdSm80ILi8ELi2ELb1EN4cute5tupleIJNS5_1CILi128EEENS7_ILi96EEENS7_ILi192EEEEEELi192ENS_10bfloat16_tEfNS_4arch4Sm80ELb0ELb0ELb1ELb1ELb0ELb0ELb1ELb0EEENS1_21CollectiveEpilogueFwdINS6_IJS8_SA_S9_EEENS6_IJNS7_ILi1EEESI_SI_EEESC_SE_Li256ELb1ELb1ELb0ELb0EEENS1_19SingleTileSchedulerILb1ELb0ELb1ELi128EEEEEEEEEvNT_6ParamsE,@"STO_CUDA_ENTRY STV_DEFAULT"
_ZN7cutlass13device_kernelIN5flash19enable_sm80_to_sm89INS1_16FlashAttnFwdSm80INS1_25CollectiveMainloopFwdSm80ILi8ELi2ELb1EN4cute5tupleIJNS5_1CILi128EEENS7_ILi96EEENS7_ILi192EEEEEELi192ENS_10bfloat16_tEfNS_4arch4Sm80ELb0ELb0ELb1ELb1ELb0ELb0ELb1ELb0EEENS1_21CollectiveEpilogueFwdINS6_IJS8_SA_S9_EEENS6_IJNS7_ILi1EEESI_SI_EEESC_SE_Li256ELb1ELb1ELb0ELb0EEENS1_19SingleTileSchedulerILb1ELb0ELb1ELi128EEEEEEEEEvNT_6ParamsE:
[----:B------:R-:W-:Y:S01]  /*0000*/  LDC R1, c[0x0][0x28] ;  /* 0x00000a00ff017b82 */ /* 0x000fe20000000800 */
[----:B------:R-:W-:Y:S05]  /*0010*/  EXIT ;  /* 0x000000000000794d */ /* 0x000fea0003800000 */
.L_x_10:
        /* <DEDUP_REMOVED lines=14> */
.L_x_28:


//--------------------- .text._ZN7cutlass13device_kernelIN5flash19enable_sm80_to_sm89INS1_16FlashAttnFwdSm80INS1_25CollectiveMainloopFwdSm80ILi8ELi2ELb0EN4cute5tupleIJNS5_1CILi128EEENS7_ILi64EEENS7_ILi192EEEEEELi192ENS_10bfloat16_tEfNS_4arch4Sm80ELb0ELb0ELb1ELb1ELb0ELb1ELb1ELb0EEENS1_21CollectiveEpilogueFwdINS6_IJS8_SA_S9_EEENS6_IJNS7_ILi1EEESI_SI_EEESC_SE_Li256ELb1ELb1ELb0ELb0EEENS1_19SingleTileSchedulerILb1ELb0ELb1ELi128EEEEEEEEEvNT_6ParamsE --------------------------
	.section	.text._ZN7cutlass13device_kernelIN5flash19enable_sm80_to_sm89INS1_16FlashAttnFwdSm80INS1_25CollectiveMainloopFwdSm80ILi8ELi2ELb0EN4cute5tupleIJNS5_1CILi128EEENS7_ILi64EEENS7_ILi192EEEEEELi192ENS_10bfloat16_tEfNS_4arch4Sm80ELb0ELb0ELb1ELb1ELb0ELb1ELb1ELb0EEENS1_21CollectiveEpilogueFwdINS6_IJS8_SA_S9_EEENS6_IJNS7_ILi1EEESI_SI_EEESC_SE_Li256ELb1ELb1ELb0ELb0EEENS1_19SingleTileSchedulerILb1ELb0ELb1ELi128EEEEEEEEEvNT_6ParamsE,"ax",@progbits
	.align	128
.text._ZN7cutlass13device_kernelIN5flash19enable_sm80_to_sm89INS1_16FlashAttnFwdSm80INS1_25CollectiveMainloopFwdSm80ILi8ELi2ELb0EN4cute5tupleIJNS5_1CILi128EEENS7_ILi64EEENS7_ILi192EEEEEELi192ENS_10bfloat16_tEfNS_4arch4Sm80ELb0ELb0ELb1ELb1ELb0ELb1ELb1ELb0EEENS1_21CollectiveEpilogueFwdINS6_IJS8_SA_S9_EEENS6_IJNS7_ILi1EEESI_SI_EEESC_SE_Li256ELb1ELb1ELb0ELb0EEENS1_19SingleTileSchedulerILb1ELb0ELb1ELi128EEEEEEEEEvNT_6ParamsE:
        .type           _ZN7cutlass13device_kernelIN5flash19enable_sm80_to_sm89INS1_16FlashAttnFwdSm80INS1_25CollectiveMainloopFwdSm80ILi8ELi2ELb0EN4cute5tupleIJNS5_1CILi128EEENS7_ILi64EEENS7_ILi192EEEEEELi192ENS_10bfloat16_tEfNS_4arch4Sm80ELb0ELb0ELb1ELb1ELb0ELb1ELb1ELb0EEENS1_21CollectiveEpilogueFwdINS6_IJS8_SA_S9_EEENS6_IJNS7_ILi1EEESI_SI_EEESC_SE_Li256ELb1ELb1ELb0ELb0EEENS1_19SingleTileSchedulerILb1ELb0ELb1ELi128EEEEEEEEEvNT_6ParamsE,@function
        .size           _ZN7cutlass13device_kernelIN5flash19enable_sm80_to_sm89INS1_16FlashAttnFwdSm80INS1_25CollectiveMainloopFwdSm80ILi8ELi2ELb0EN4cute5tupleIJNS5_1CILi128EEENS7_ILi64EEENS7_ILi192EEEEEELi192ENS_10bfloat16_tEfNS_4arch4Sm80ELb0ELb0ELb1ELb1ELb0ELb1ELb1ELb0EEENS1_21CollectiveEpilogueFwdINS6_IJS8_SA_S9_EEENS6_IJNS7_ILi1EEESI_SI_EEESC_SE_Li256ELb1ELb1ELb0ELb0EEENS1_19SingleTileSchedulerILb1ELb0ELb1ELi128EEEEEEEEEvNT_6ParamsE,(.L_x_29 - _ZN7cutlass13device_kernelIN5flash19enable_sm80_to_sm89INS1_16FlashAttnFwdSm80INS1_25CollectiveMainloopFwdSm80ILi8ELi2ELb0EN4cute5tupleIJNS5_1CILi128EEENS7_ILi64EEENS7_ILi192EEEEEELi192ENS_10bfloat16_tEfNS_4arch4Sm80ELb0ELb0ELb1ELb1ELb0ELb1ELb1ELb0EEENS1_21CollectiveEpilogueFwdINS6_IJS8_SA_S9_EEENS6_IJNS7_ILi1EEESI_SI_EEESC_SE_Li256ELb1ELb1ELb0ELb0EEENS1_19SingleTileSchedulerILb1ELb0ELb1ELi128EEEEEEEEEvNT_6ParamsE)
        .other          _ZN7cutlass13device_kernelIN5flash19enable_sm80_to_sm89INS1_16FlashAttnFwdSm80INS1_25CollectiveMainloopFwdSm80ILi8ELi2ELb0EN4cute5tupleIJNS5_1CILi128EEENS7_ILi64EEENS7_ILi192EEEEEELi192ENS_10bfloat16_tEfNS_4arch4Sm80ELb0ELb0ELb1ELb1ELb0ELb1ELb1ELb0EEENS1_21CollectiveEpilogueFwdINS6_IJS8_SA_S9_EEENS6_IJNS7_ILi1EEESI_SI_EEESC_SE_Li256ELb1ELb1ELb0ELb0EEENS1_19SingleTileSchedulerILb1ELb0ELb1ELi128EEEEEEEEEvNT_6ParamsE,@"STO_CUDA_ENTRY STV_DEFAULT"
_ZN7cutlass13device_kernelIN5flash19enable_sm80_to_sm89INS1_16FlashAttnFwdSm80INS1_25CollectiveMainloopFwdSm80ILi8ELi2ELb0EN4cute5tupleIJNS5_1CILi128EEENS7_ILi64EEENS7_ILi192EEEEEELi192ENS_10bfloat16_tEfNS_4arch4Sm80ELb0ELb0ELb1ELb1ELb0ELb1ELb1ELb0EEENS1_21CollectiveEpilogueFwdINS6_IJS8_SA_S9_EEENS6_IJNS7_ILi1EEESI_SI_EEESC_SE_Li256ELb1ELb1ELb0ELb0EEENS1_19SingleTileSchedulerILb1ELb0ELb1ELi128EEEEEEEEEvNT_6ParamsE:
[----:B------:R-:W-:Y:S01]  /*0000*/  LDC R1, c[0x0][0x28] ;  /* 0x00000a00ff017b82 */ /* 0x000fe20000000800 */
[----:B------:R-:W-:Y:S05]  /*0010*/  EXIT ;  /* 0x000000000000794d */ /* 0x000fea0003800000 */
.L_x_11:
        /* <DEDUP_REMOVED lines=14> */
.L_x_29:


//--------------------- .text._ZN7cutlass13device_kernelIN5flash19enable_sm80_to_sm89INS1_16FlashAttnFwdSm80INS1_25CollectiveMainloopFwdSm80ILi8ELi2ELb0EN4cute5tupleIJNS5_1CILi128EEENS7_ILi64EEENS7_ILi192EEEEEELi192ENS_10bfloat16_tEfNS_4arch4Sm80ELb0ELb1ELb1ELb0ELb0ELb0ELb1ELb0EEENS1_21CollectiveEpilogueFwdINS6_IJS8_SA_S9_EEENS6_IJNS7_ILi1EEESI_SI_EEESC_SE_Li256ELb0ELb1ELb0ELb0EEENS1_19SingleTileSchedulerILb0ELb0ELb1ELi128EEEEEEEEEvNT_6ParamsE --------------------------
	.section	.text._ZN7cutlass13device_kernelIN5flash19enable_sm80_to_sm89INS1_16FlashAttnFwdSm80INS1_25CollectiveMainloopFwdSm80ILi8ELi2ELb0EN4cute5tupleIJNS5_1CILi128EEENS7_ILi64EEENS7_ILi192EEEEEELi192ENS_10bfloat16_tEfNS_4arch4Sm80ELb0ELb1ELb1ELb0ELb0ELb0ELb1ELb0EEENS1_21CollectiveEpilogueFwdINS6_IJS8_SA_S9_EEENS6_IJNS7_ILi1EEESI_SI_EEESC_SE_Li256ELb0ELb1ELb0ELb0EEENS1_19SingleTileSchedulerILb0ELb0ELb1ELi128EEEEEEEEEvNT_6ParamsE,"ax",@progbits
	.align	128
.text._ZN7cutlass13device_kernelIN5flash19enable_sm80_to_sm89INS1_16FlashAttnFwdSm80INS1_25CollectiveMainloopFwdSm80ILi8ELi2ELb0EN4cute5tupleIJNS5_1CILi128EEENS7_ILi64EEENS7_ILi192EEEEEELi192ENS_10bfloat16_tEfNS_4arch4Sm80ELb0ELb1ELb1ELb0ELb0ELb0ELb1ELb0EEENS1_21CollectiveEpilogueFwdINS6_IJS8_SA_S9_EEENS6_IJNS7_ILi1EEESI_SI_EEESC_SE_Li256ELb0ELb1ELb0ELb0EEENS1_19SingleTileSchedulerILb0ELb0ELb1ELi128EEEEEEEEEvNT_6ParamsE:
        .type           _ZN7cutlass13device_kernelIN5flash19enable_sm80_to_sm89INS1_16FlashAttnFwdSm80INS1_25CollectiveMainloopFwdSm80ILi8ELi2ELb0EN4cute5tupleIJNS5_1CILi128EEENS7_ILi64EEENS7_ILi192EEEEEELi192ENS_10bfloat16_tEfNS_4arch4Sm80ELb0ELb1ELb1ELb0ELb0ELb0ELb1ELb0EEENS1_21CollectiveEpilogueFwdINS6_IJS8_SA_S9_EEENS6_IJNS7_ILi1EEESI_SI_EEESC_SE_Li256ELb0ELb1ELb0ELb0EEENS1_19SingleTileSchedulerILb0ELb0ELb1ELi128EEEEEEEEEvNT_6ParamsE,@function
        .size           _ZN7cutlass13device_kernelIN5flash19enable_sm80_to_sm89INS1_16FlashAttnFwdSm80INS1_25CollectiveMainloopFwdSm80ILi8ELi2ELb0EN4cute5tupleIJNS5_1CILi128EEENS7_ILi64EEENS7_ILi192EEEEEELi192ENS_10bfloat16_tEfNS_4arch4Sm80ELb0ELb1ELb1ELb0ELb0ELb0ELb1ELb0EEENS1_21CollectiveEpilogueFwdINS6_IJS8_SA_S9_EEENS6_IJNS7_ILi1EEESI_SI_EEESC_SE_Li256ELb0ELb1ELb0ELb0EEENS1_19SingleTileSchedulerILb0ELb0ELb1ELi128EEEEEEEEEvNT_6ParamsE,(.L_x_30 - _ZN7cutlass13device_kernelIN5flash19enable_sm80_to_sm89INS1_16FlashAttnFwdSm80INS1_25CollectiveMainloopFwdSm80ILi8ELi2ELb0EN4cute5tupleIJNS5_1CILi128EEENS7_ILi64EEENS7_ILi192EEEEEELi192ENS_10bfloat16_tEfNS_4arch4Sm80ELb0ELb1ELb1ELb0ELb0ELb0ELb1ELb0EEENS1_21CollectiveEpilogueFwdINS6_IJS8_SA_S9_EEENS6_IJNS7_ILi1EEESI_SI_EEESC_SE_Li256ELb0ELb1ELb0ELb0EEENS1_19SingleTileSchedulerILb0ELb0ELb1ELi128EEEEEEEEEvNT_6ParamsE)
        .other          _ZN7cutlass13device_kernelIN5flash19enable_sm80_to_sm89INS1_16FlashAttnFwdSm80INS1_25CollectiveMainloopFwdSm80ILi8ELi2ELb0EN4cute5tupleIJNS5_1CILi128EEENS7_ILi64EEENS7_ILi192EEEEEELi192ENS_10bfloat16_tEfNS_4arch4Sm80ELb0ELb1ELb1ELb0ELb0ELb0ELb1ELb0EEENS1_21CollectiveEpilogueFwdINS6_IJS8_SA_S9_EEENS6_IJNS7_ILi1EEESI_SI_EEESC_SE_Li256ELb0ELb1ELb0ELb0EEENS1_19SingleTileSchedulerILb0ELb0ELb1ELi128EEEEEEEEEvNT_6ParamsE,@"STO_CUDA_ENTRY STV_DEFAULT"
_ZN7cutlass13device_kernelIN5flash19enable_sm80_to_sm89INS1_16FlashAttnFwdSm80INS1_25CollectiveMainloopFwdSm80ILi8ELi2ELb0EN4cute5tupleIJNS5_1CILi128EEENS7_ILi64EEENS7_ILi192EEEEEELi192ENS_10bfloat16_tEfNS_4arch4Sm80ELb0ELb1ELb1ELb0ELb0ELb0ELb1ELb0EEENS1_21CollectiveEpilogueFwdINS6_IJS8_SA_S9_EEENS6_IJNS7_ILi1EEESI_SI_EEESC_SE_Li256ELb0ELb1ELb0ELb0EEENS1_19SingleTileSchedulerILb0ELb0ELb1ELi128EEEEEEEEEvNT_6ParamsE:
[----:B------:R-:W-:Y:S01]  /*0000*/  LDC R1, c[0x0][0x28] ;  /* 0x00000a00ff017b82 */ /* 0x000fe20000000800 */
[----:B------:R-:W-:Y:S05]  /*0010*/  EXIT ;  /* 0x000000000000794d */ /* 0x000fea0003800000 */
.L_x_12:
        /* <DEDUP_REMOVED lines=14> */
.L_x_30:


//--------------------- .text._ZN7cutlass13device_kernelIN5flash19enable_sm80_to_sm89INS1_16FlashAttnFwdSm80INS1_25CollectiveMainloopFwdSm80ILi8ELi2ELb0EN4cute5tupleIJNS5_1CILi128EEENS7_ILi64EEENS7_ILi192EEEEEELi192ENS_10bfloat16_tEfNS_4arch4Sm80ELb0ELb1ELb1ELb1ELb0ELb0ELb1ELb0EEENS1_21CollectiveEpilogueFwdINS6_IJS8_SA_S9_EEENS6_IJNS7_ILi1EEESI_SI_EEESC_SE_Li256ELb1ELb1ELb0ELb0EEENS1_19SingleTileSchedulerILb1ELb0ELb1ELi128EEEEEEEEEvNT_6ParamsE --------------------------
	.section	.text._ZN7cutlass13device_kernelIN5flash19enable_sm80_to_sm89INS1_16FlashAttnFwdSm80INS1_25CollectiveMainloopFwdSm80ILi8ELi2ELb0EN4cute5tupleIJNS5_1CILi128EEENS7_ILi64EEENS7_ILi192EEEEEELi192ENS_10bfloat16_tEfNS_4arch4Sm80ELb0ELb1ELb1ELb1ELb0ELb0ELb1ELb0EEENS1_21CollectiveEpilogueFwdINS6_IJS8_SA_S9_EEENS6_IJNS7_ILi1EEESI_SI_EEESC_SE_Li256ELb1ELb1ELb0ELb0EEENS1_19SingleTileSchedulerILb1ELb0ELb1ELi128EEEEEEEEEvNT_6ParamsE,"ax",@progbits
	.align	128
.text._ZN7cutlass13device_kernelIN5flash19enable_sm80_to_sm89INS1_16FlashAttnFwdSm80INS1_25CollectiveMainloopFwdSm80ILi8ELi2ELb0EN4cute5tupleIJNS5_1CILi128EEENS7_ILi64EEENS7_ILi192EEEEEELi192ENS_10bfloat16_tEfNS_4arch4Sm80ELb0ELb1ELb1ELb1ELb0ELb0ELb1ELb0EEENS1_21CollectiveEpilogueFwdINS6_IJS8_SA_S9_EEENS6_IJNS7_ILi1EEESI_SI_EEESC_SE_Li256ELb1ELb1ELb0ELb0EEENS1_19SingleTileSchedulerILb1ELb0ELb1ELi128EEEEEEEEEvNT_6ParamsE:
        .type           _ZN7cutlass13device_kernelIN5flash19enable_sm80_to_sm89INS1_16FlashAttnFwdSm80INS1_25CollectiveMainloopFwdSm80ILi8ELi2ELb0EN4cute5tupleIJNS5_1CILi128EEENS7_ILi64EEENS7_ILi192EEEEEELi192ENS_10bfloat16_tEfNS_4arch4Sm80ELb0ELb1ELb1ELb1ELb0ELb0ELb1ELb0EEENS1_21CollectiveEpilogueFwdINS6_IJS8_SA_S9_EEENS6_IJNS7_ILi1EEESI_SI_EEESC_SE_Li256ELb1ELb1ELb0ELb0EEENS1_19SingleTileSchedulerILb1ELb0ELb1ELi128EEEEEEEEEvNT_6ParamsE,@function
        .size           _ZN7cutlass13device_kernelIN5flash19enable_sm80_to_sm89INS1_16FlashAttnFwdSm80INS1_25CollectiveMainloopFwdSm80ILi8ELi2ELb0EN4cute5tupleIJNS5_1CILi128EEENS7_ILi64EEENS7_ILi192EEEEEELi192ENS_10bfloat16_tEfNS_4arch4Sm80ELb0ELb1ELb1ELb1ELb0ELb0ELb1ELb0EEENS1_21CollectiveEpilogueFwdINS6_IJS8_SA_S9_EEENS6_IJNS7_ILi1EEESI_SI_EEESC_SE_Li256ELb1ELb1ELb0ELb0EEENS1_19SingleTileSchedulerILb1ELb0ELb1ELi128EEEEEEEEEvNT_6ParamsE,(.L_x_31 - _ZN7cutlass13device_kernelIN5flash19enable_sm80_to_sm89INS1_16FlashAttnFwdSm80INS1_25CollectiveMainloopFwdSm80ILi8ELi2ELb0EN4cute5tupleIJNS5_1CILi128EEENS7_ILi64EEENS7_ILi192EEEEEELi192ENS_10bfloat16_tEfNS_4arch4Sm80ELb0ELb1ELb1ELb1ELb0ELb0ELb1ELb0EEENS1_21CollectiveEpilogueFwdINS6_IJS8_SA_S9_EEENS6_IJNS7_ILi1EEESI_SI_EEESC_SE_Li256ELb1ELb1ELb0ELb0EEENS1_19SingleTileSchedulerILb1ELb0ELb1ELi128EEEEEEEEEvNT_6ParamsE)
        .other          _ZN7cutlass13device_kernelIN5flash19enable_sm80_to_sm89INS1_16FlashAttnFwdSm80INS1_25CollectiveMainloopFwdSm80ILi8ELi2ELb0EN4cute5tupleIJNS5_1CILi128EEENS7_ILi64EEENS7_ILi192EEEEEELi192ENS_10bfloat16_tEfNS_4arch4Sm80ELb0ELb1ELb1ELb1ELb0ELb0ELb1ELb0EEENS1_21CollectiveEpilogueFwdINS6_IJS8_SA_S9_EEENS6_IJNS7_ILi1EEESI_SI_EEESC_SE_Li256ELb1ELb1ELb0ELb0EEENS1_19SingleTileSchedulerILb1ELb0ELb1ELi128EEEEEEEEEvNT_6ParamsE,@"STO_CUDA_ENTRY STV_DEFAULT"
_ZN7cutlass13device_kernelIN5flash19enable_sm80_to_sm89INS1_16FlashAttnFwdSm80INS1_25CollectiveMainloopFwdSm80ILi8ELi2ELb0EN4cute5tupleIJNS5_1CILi128EEENS7_ILi64EEENS7_ILi192EEEEEELi192ENS_10bfloat16_tEfNS_4arch4Sm80ELb0ELb1ELb1ELb1ELb0ELb0ELb1ELb0EEENS1_21CollectiveEpilogueFwdINS6_IJS8_SA_S9_EEENS6_IJNS7_ILi1EEESI_SI_EEESC_SE_Li256ELb1ELb1ELb0ELb0EEENS1_19SingleTileSchedulerILb1ELb0ELb1ELi128EEEEEEEEEvNT_6ParamsE:
[----:B------:R-:W-:Y:S01]  /*0000*/  LDC R1, c[0x0][0x28] ;  /* 0x00000a00ff017b82 */ /* 0x000fe20000000800 */
[----:B------:R-:W-:Y:S05]  /*0010*/  EXIT ;  /* 0x000000000000794d */ /* 0x000fea0003800000 */
.L_x_13:
        /* <DEDUP_REMOVED lines=14> */
.L_x_31:


//--------------------- .text._ZN7cutlass13device_kernelIN5flash19enable_sm80_to_sm89INS1_16FlashAttnFwdSm80INS1_25CollectiveMainloopFwdSm80ILi8ELi2ELb0EN4cute5tupleIJNS5_1CILi128EEENS7_ILi64EEENS7_ILi192EEEEEELi192ENS_10bfloat16_tEfNS_4arch4Sm80ELb0ELb1ELb1ELb1ELb0ELb1ELb1ELb0EEENS1_21CollectiveEpilogueFwdINS6_IJS8_SA_S9_EEENS6_IJNS7_ILi1EEESI_SI_EEESC_SE_Li256ELb1ELb1ELb0ELb0EEENS1_19SingleTileSchedulerILb1ELb0ELb1ELi128EEEEEEEEEvNT_6ParamsE --------------------------
	.section	.text._ZN7cutlass13device_kernelIN5flash19enable_sm80_to_sm89INS1_16FlashAttnFwdSm80INS1_25CollectiveMainloopFwdSm80ILi8ELi2ELb0EN4cute5tupleIJNS5_1CILi128EEENS7_ILi64EEENS7_ILi192EEEEEELi192ENS_10bfloat16_tEfNS_4arch4Sm80ELb0ELb1ELb1ELb1ELb0ELb1ELb1ELb0EEENS1_21CollectiveEpilogueFwdINS6_IJS8_SA_S9_EEENS6_IJNS7_ILi1EEESI_SI_EEESC_SE_Li256ELb1ELb1ELb0ELb0EEENS1_19SingleTileSchedulerILb1ELb0ELb1ELi128EEEEEEEEEvNT_6ParamsE,"ax",@progbits
	.align	128
.text._ZN7cutlass13device_kernelIN5flash19enable_sm80_to_sm89INS1_16FlashAttnFwdSm80INS1_25CollectiveMainloopFwdSm80ILi8ELi2ELb0EN4cute5tupleIJNS5_1CILi128EEENS7_ILi64EEENS7_ILi192EEEEEELi192ENS_10bfloat16_tEfNS_4arch4Sm80ELb0ELb1ELb1ELb1ELb0ELb1ELb1ELb0EEENS1_21CollectiveEpilogueFwdINS6_IJS8_SA_S9_EEENS6_IJNS7_ILi1EEESI_SI_EEESC_SE_Li256ELb1ELb1ELb0ELb0EEENS1_19SingleTileSchedulerILb1ELb0ELb1ELi128EEEEEEEEEvNT_6ParamsE:
        .type           _ZN7cutlass13device_kernelIN5flash19enable_sm80_to_sm89INS1_16FlashAttnFwdSm80INS1_25CollectiveMainloopFwdSm80ILi8ELi2ELb0EN4cute5tupleIJNS5_1CILi128EEENS7_ILi64EEENS7_ILi192EEEEEELi192ENS_10bfloat16_tEfNS_4arch4Sm80ELb0ELb1ELb1ELb1ELb0ELb1ELb1ELb0EEENS1_21CollectiveEpilogueFwdINS6_IJS8_SA_S9_EEENS6_IJNS7_ILi1EEESI_SI_EEESC_SE_Li256ELb1ELb1ELb0ELb0EEENS1_19SingleTileSchedulerILb1ELb0ELb1ELi128EEEEEEEEEvNT_6ParamsE,@function
        .size           _ZN7cutlass13device_kernelIN5flash19enable_sm80_to_sm89INS1_16FlashAttnFwdSm80INS1_25CollectiveMainloopFwdSm80ILi8ELi2ELb0EN4cute5tupleIJNS5_1CILi128EEENS7_ILi64EEENS7_ILi192EEEEEELi192ENS_10bfloat16_tEfNS_4arch4Sm80ELb0ELb1ELb1ELb1ELb0ELb1ELb1ELb0EEENS1_21CollectiveEpilogueFwdINS6_IJS8_SA_S9_EEENS6_IJNS7_ILi1EEESI_SI_EEESC_SE_Li256ELb1ELb1ELb0ELb0EEENS1_19SingleTileSchedulerILb1ELb0ELb1ELi128EEEEEEEEEvNT_6ParamsE,(.L_x_32 - _ZN7cutlass13device_kernelIN5flash19enable_sm80_to_sm89INS1_16FlashAttnFwdSm80INS1_25CollectiveMainloopFwdSm80ILi8ELi2ELb0EN4cute5tupleIJNS5_1CILi128EEENS7_ILi64EEENS7_ILi192EEEEEELi192ENS_10bfloat16_tEfNS_4arch4Sm80ELb0ELb1ELb1ELb1ELb0ELb1ELb1ELb0EEENS1_21CollectiveEpilogueFwdINS6_IJS8_SA_S9_EEENS6_IJNS7_ILi1EEESI_SI_EEESC_SE_Li256ELb1ELb1ELb0ELb0EEENS1_19SingleTileSchedulerILb1ELb0ELb1ELi128EEEEEEEEEvNT_6ParamsE)
        .other          _ZN7cutlass13device_kernelIN5flash19enable_sm80_to_sm89INS1_16FlashAttnFwdSm80INS1_25CollectiveMainloopFwdSm80ILi8ELi2ELb0EN4cute5tupleIJNS5_1CILi128EEENS7_ILi64EEENS7_ILi192EEEEEELi192ENS_10bfloat16_tEfNS_4arch4Sm80ELb0ELb1ELb1ELb1ELb0ELb1ELb1ELb0EEENS1_21CollectiveEpilogueFwdINS6_IJS8_SA_S9_EEENS6_IJNS7_ILi1EEESI_SI_EEESC_SE_Li256ELb1ELb1ELb0ELb0EEENS1_19SingleTileSchedulerILb1ELb0ELb1ELi128EEEEEEEEEvNT_6ParamsE,@"STO_CUDA_ENTRY STV_DEFAULT"
_ZN7cutlass13device_kernelIN5flash19enable_sm80_to_sm89INS1_16FlashAttnFwdSm80INS1_25CollectiveMainloopFwdSm80ILi8ELi2ELb0EN4cute5tupleIJNS5_1CILi128EEENS7_ILi64EEENS7_ILi192EEEEEELi192ENS_10bfloat16_tEfNS_4arch4Sm80ELb0ELb1ELb1ELb1ELb0ELb1ELb1ELb0EEENS1_21CollectiveEpilogueFwdINS6_IJS8_SA_S9_EEENS6_IJNS7_ILi1EEESI_SI_EEESC_SE_Li256ELb1ELb1ELb0ELb0EEENS1_19SingleTileSchedulerILb1ELb0ELb1ELi128EEEEEEEEEvNT_6ParamsE:
[----:B------:R-:W-:Y:S01]  /*0000*/  LDC R1, c[0x0][0x28] ;  /* 0x00000a00ff017b82 */ /* 0x000fe20000000800 */
[----:B------:R-:W-:Y:S05]  /*0010*/  EXIT ;  /* 0x000000000000794d */ /* 0x000fea0003800000 */
.L_x_14:
        /* <DEDUP_REMOVED lines=14> */
.L_x_32:


//--------------------- .text._ZN7cutlass13device_kernelIN5flash19enable_sm80_to_sm89INS1_16FlashAttnFwdSm80INS1_25CollectiveMainloopFwdSm80ILi8ELi2ELb1EN4cute5tupleIJNS5_1CILi128EEENS7_ILi96EEENS7_ILi192EEEEEELi192ENS_10bfloat16_tEfNS_4arch4Sm80ELb1ELb0ELb1ELb0ELb0ELb0ELb1ELb0EEENS1_21CollectiveEpilogueFwdINS6_IJS8_SA_S9_EEENS6_IJNS7_ILi1EEESI_SI_EEESC_SE_Li256ELb0ELb1ELb0ELb0EEENS1_30DynamicPersistentTileSchedulerILi256ELi256ELb0ELb1ELb0EEEEEEEEEvNT_6ParamsE --------------------------
	.section	.text._ZN7cutlass13device_kernelIN5flash19enable_sm80_to_sm89INS1_16FlashAttnFwdSm80INS1_25CollectiveMainloopFwdSm80ILi8ELi2ELb1EN4cute5tupleIJNS5_1CILi128EEENS7_ILi96EEENS7_ILi192EEEEEELi192ENS_10bfloat16_tEfNS_4arch4Sm80ELb1ELb0ELb1ELb0ELb0ELb0ELb1ELb0EEENS1_21CollectiveEpilogueFwdINS6_IJS8_SA_S9_EEENS6_IJNS7_ILi1EEESI_SI_EEESC_SE_Li256ELb0ELb1ELb0ELb0EEENS1_30DynamicPersistentTileSchedulerILi256ELi256ELb0ELb1ELb0EEEEEEEEEvNT_6ParamsE,"ax",@progbits
	.align	128
.text._ZN7cutlass13device_kernelIN5flash19enable_sm80_to_sm89INS1_16FlashAttnFwdSm80INS1_25CollectiveMainloopFwdSm80ILi8ELi2ELb1EN4cute5tupleIJNS5_1CILi128EEENS7_ILi96EEENS7_ILi192EEEEEELi192ENS_10bfloat16_tEfNS_4arch4Sm80ELb1ELb0ELb1ELb0ELb0ELb0ELb1ELb0EEENS1_21CollectiveEpilogueFwdINS6_IJS8_SA_S9_EEENS6_IJNS7_ILi1EEESI_SI_EEESC_SE_Li256ELb0ELb1ELb0ELb0EEENS1_30DynamicPersistentTileSchedulerILi256ELi256ELb0ELb1ELb0EEEEEEEEEvNT_6ParamsE:
        .type           _ZN7cutlass13device_kernelIN5flash19enable_sm80_to_sm89INS1_16FlashAttnFwdSm80INS1_25CollectiveMainloopFwdSm80ILi8ELi2ELb1EN4cute5tupleIJNS5_1CILi128EEENS7_ILi96EEENS7_ILi192EEEEEELi192ENS_10bfloat16_tEfNS_4arch4Sm80ELb1ELb0ELb1ELb0ELb0ELb0ELb1ELb0EEENS1_21CollectiveEpilogueFwdINS6_IJS8_SA_S9_EEENS6_IJNS7_ILi1EEESI_SI_EEESC_SE_Li256ELb0ELb1ELb0ELb0EEENS1_30DynamicPersistentTileSchedulerILi256ELi256ELb0ELb1ELb0EEEEEEEEEvNT_6ParamsE,@function
        .size           _ZN7cutlass13device_kernelIN5flash19enable_sm80_to_sm89INS1_16FlashAttnFwdSm80INS1_25CollectiveMainloopFwdSm80ILi8ELi2ELb1EN4cute5tupleIJNS5_1CILi128EEENS7_ILi96EEENS7_ILi192EEEEEELi192ENS_10bfloat16_tEfNS_4arch4Sm80ELb1ELb0ELb1ELb0ELb0ELb0ELb1ELb0EEENS1_21CollectiveEpilogueFwdINS6_IJS8_SA_S9_EEENS6_IJNS7_ILi1EEESI_SI_EEESC_SE_Li256ELb0ELb1ELb0ELb0EEENS1_30DynamicPersistentTileSchedulerILi256ELi256ELb0ELb1ELb0EEEEEEEEEvNT_6ParamsE,(.L_x_33 - _ZN7cutlass13device_kernelIN5flash19enable_sm80_to_sm89INS1_16FlashAttnFwdSm80INS1_25CollectiveMainloopFwdSm80ILi8ELi2ELb1EN4cute5tupleIJNS5_1CILi128EEENS7_ILi96EEENS7_ILi192EEEEEELi192ENS_10bfloat16_tEfNS_4arch4Sm80ELb1ELb0ELb1ELb0ELb0ELb0ELb1ELb0EEENS1_21CollectiveEpilogueFwdINS6_IJS8_SA_S9_EEENS6_IJNS7_ILi1EEESI_SI_EEESC_SE_Li256ELb0ELb1ELb0ELb0EEENS1_30DynamicPersistentTileSchedulerILi256ELi256ELb0ELb1ELb0EEEEEEEEEvNT_6ParamsE)
        .other          _ZN7cutlass13device_kernelIN5flash19enable_sm80_to_sm89INS1_16FlashAttnFwdSm80INS1_25CollectiveMainloopFwdSm80ILi8ELi2ELb1EN4cute5tupleIJNS5_1CILi128EEENS7_ILi96EEENS7_ILi192EEEEEELi192ENS_10bfloat16_tEfNS_4arch4Sm80ELb1ELb0ELb1ELb0ELb0ELb0ELb1ELb0EEENS1_21CollectiveEpilogueFwdINS6_IJS8_SA_S9_EEENS6_IJNS7_ILi1EEESI_SI_EEESC_SE_Li256ELb0ELb1ELb0ELb0EEENS1_30DynamicPersistentTileSchedulerILi256ELi256ELb0ELb1ELb0EEEEEEEEEvNT_6ParamsE,@"STO_CUDA_ENTRY STV_DEFAULT"
_ZN7cutlass13device_kernelIN5flash19enable_sm80_to_sm89INS1_16FlashAttnFwdSm80INS1_25CollectiveMainloopFwdSm80ILi8ELi2ELb1EN4cute5tupleIJNS5_1CILi128EEENS7_ILi96EEENS7_ILi192EEEEEELi192ENS_10bfloat16_tEfNS_4arch4Sm80ELb1ELb0ELb1ELb0ELb0ELb0ELb1ELb0EEENS1_21CollectiveEpilogueFwdINS6_IJS8_SA_S9_EEENS6_IJNS7_ILi1EEESI_SI_EEESC_SE_Li256ELb0ELb1ELb0ELb0EEENS1_30DynamicPersistentTileSchedulerILi256ELi256ELb0ELb1ELb0EEEEEEEEEvNT_6ParamsE:
[----:B------:R-:W-:Y:S01]  /*0000*/  LDC R1, c[0x0][0x28] ;  /* 0x00000a00ff017b82 */ /* 0x000fe20000000800 */
[----:B------:R-:W-:Y:S05]  /*0010*/  EXIT ;  /* 0x000000000000794d */ /* 0x000fea0003800000 */
.L_x_15:
        /* <DEDUP_REMOVED lines=14> */
.L_x_33:


//--------------------- .text._ZN7cutlass13device_kernelIN5flash19enable_sm80_to_sm89INS1_16FlashAttnFwdSm80INS1_25CollectiveMainloopFwdSm80ILi8ELi2ELb1EN4cute5tupleIJNS5_1CILi128EEENS7_ILi96EEENS7_ILi192EEEEEELi192ENS_10bfloat16_tEfNS_4arch4Sm80ELb1ELb0ELb1ELb1ELb0ELb0ELb1ELb0EEENS1_21CollectiveEpilogueFwdINS6_IJS8_SA_S9_EEENS6_IJNS7_ILi1EEESI_SI_EEESC_SE_Li256ELb1ELb1ELb0ELb0EEENS1_19SingleTileSchedulerILb1ELb0ELb1ELi128EEEEEEEEEvNT_6ParamsE --------------------------
	.section	.text._ZN7cutlass13device_kernelIN5flash19enable_sm80_to_sm89INS1_16FlashAttnFwdSm80INS1_25CollectiveMainloopFwdSm80ILi8ELi2ELb1EN4cute5tupleIJNS5_1CILi128EEENS7_ILi96EEENS7_ILi192EEEEEELi192ENS_10bfloat16_tEfNS_4arch4Sm80ELb1ELb0ELb1ELb1ELb0ELb0ELb1ELb0EEENS1_21CollectiveEpilogueFwdINS6_IJS8_SA_S9_EEENS6_IJNS7_ILi1EEESI_SI_EEESC_SE_Li256ELb1ELb1ELb0ELb0EEENS1_19SingleTileSchedulerILb1ELb0ELb1ELi128EEEEEEEEEvNT_6ParamsE,"ax",@progbits
	.align	128
.text._ZN7cutlass13device_kernelIN5flash19enable_sm80_to_sm89INS1_16FlashAttnFwdSm80INS1_25CollectiveMainloopFwdSm80ILi8ELi2ELb1EN4cute5tupleIJNS5_1CILi128EEENS7_ILi96EEENS7_ILi192EEEEEELi192ENS_10bfloat16_tEfNS_4arch4Sm80ELb1ELb0ELb1ELb1ELb0ELb0ELb1ELb0EEENS1_21CollectiveEpilogueFwdINS6_IJS8_SA_S9_EEENS6_IJNS7_ILi1EEESI_SI_EEESC_SE_Li256ELb1ELb1ELb0ELb0EEENS1_19SingleTileSchedulerILb1ELb0ELb1ELi128EEEEEEEEEvNT_6ParamsE:
        .type           _ZN7cutlass13device_kernelIN5flash19enable_sm80_to_sm89INS1_16FlashAttnFwdSm80INS1_25CollectiveMainloopFwdSm80ILi8ELi2ELb1EN4cute5tupleIJNS5_1CILi128EEENS7_ILi96EEENS7_ILi192EEEEEELi192ENS_10bfloat16_tEfNS_4arch4Sm80ELb1ELb0ELb1ELb1ELb0ELb0ELb1ELb0EEENS1_21CollectiveEpilogueFwdINS6_IJS8_SA_S9_EEENS6_IJNS7_ILi1EEESI_SI_EEESC_SE_Li256ELb1ELb1ELb0ELb0EEENS1_19SingleTileSchedulerILb1ELb0ELb1ELi128EEEEEEEEEvNT_6ParamsE,@function
        .size           _ZN7cutlass13device_kernelIN5flash19enable_sm80_to_sm89INS1_16FlashAttnFwdSm80INS1_25CollectiveMainloopFwdSm80ILi8ELi2ELb1EN4cute5tupleIJNS5_1CILi128EEENS7_ILi96EEENS7_ILi192EEEEEELi192ENS_10bfloat16_tEfNS_4arch4Sm80ELb1ELb0ELb1ELb1ELb0ELb0ELb1ELb0EEENS1_21CollectiveEpilogueFwdINS6_IJS8_SA_S9_EEENS6_IJNS7_ILi1EEESI_SI_EEESC_SE_Li256ELb1ELb1ELb0ELb0EEENS1_19SingleTileSchedulerILb1ELb0ELb1ELi128EEEEEEEEEvNT_6ParamsE,(.L_x_34 - _ZN7cutlass13device_kernelIN5flash19enable_sm80_to_sm89INS1_16FlashAttnFwdSm80INS1_25CollectiveMainloopFwdSm80ILi8ELi2ELb1EN4cute5tupleIJNS5_1CILi128EEENS7_ILi96EEENS7_ILi192EEEEEELi192ENS_10bfloat16_tEfNS_4arch4Sm80ELb1ELb0ELb1ELb1ELb0ELb0ELb1ELb0EEENS1_21CollectiveEpilogueFwdINS6_IJS8_SA_S9_EEENS6_IJNS7_ILi1EEESI_SI_EEESC_SE_Li256ELb1ELb1ELb0ELb0EEENS1_19SingleTileSchedulerILb1ELb0ELb1ELi128EEEEEEEEEvNT_6ParamsE)
        .other          _ZN7cutlass13device_kernelIN5flash19enable_sm80_to_sm89INS1_16FlashAttnFwdSm80INS1_25CollectiveMainloopFwdSm80ILi8ELi2ELb1EN4cute5tupleIJNS5_1CILi128EEENS7_ILi96EEENS7_ILi192EEEEEELi192ENS_10bfloat16_tEfNS_4arch4Sm80ELb1ELb0ELb1ELb1ELb0ELb0ELb1ELb0EEENS1_21CollectiveEpilogueFwdINS6_IJS8_SA_S9_EEENS6_IJNS7_ILi1EEESI_SI_EEESC_SE_Li256ELb1ELb1ELb0ELb0EEENS1_19SingleTileSchedulerILb1ELb0ELb1ELi128EEEEEEEEEvNT_6ParamsE,@"STO_CUDA_ENTRY STV_DEFAULT"
_ZN7cutlass13device_kernelIN5flash19enable_sm80_to_sm89INS1_16FlashAttnFwdSm80INS1_25CollectiveMainloopFwdSm80ILi8ELi2ELb1EN4cute5tupleIJNS5_1CILi128EEENS7_ILi96EEENS7_ILi192EEEEEELi192ENS_10bfloat16_tEfNS_4arch4Sm80ELb1ELb0ELb1ELb1ELb0ELb0ELb1ELb0EEENS1_21CollectiveEpilogueFwdINS6_IJS8_SA_S9_EEENS6_IJNS7_ILi1EEESI_SI_EEESC_SE_Li256ELb1ELb1ELb0ELb0EEENS1_19SingleTileSchedulerILb1ELb0ELb1ELi128EEEEEEEEEvNT_6ParamsE:
[----:B------:R-:W-:Y:S01]  /*0000*/  LDC R1, c[0x0][0x28] ;  /* 0x00000a00ff017b82 */ /* 0x000fe20000000800 */
[----:B------:R-:W-:Y:S05]  /*0010*/  EXIT ;  /* 0x000000000000794d */ /* 0x000fea0003800000 */
.L_x_16:
        /* <DEDUP_REMOVED lines=14> */
.L_x_34:


//--------------------- .text._ZN7cutlass13device_kernelIN5flash19enable_sm80_to_sm89INS1_16FlashAttnFwdSm80INS1_25CollectiveMainloopFwdSm80ILi8ELi2ELb0EN4cute5tupleIJNS5_1CILi128EEENS7_ILi64EEENS7_ILi192EEEEEELi192ENS_10bfloat16_tEfNS_4arch4Sm80ELb1ELb0ELb1ELb1ELb0ELb1ELb1ELb0EEENS1_21CollectiveEpilogueFwdINS6_IJS8_SA_S9_EEENS6_IJNS7_ILi1EEESI_SI_EEESC_SE_Li256ELb1ELb1ELb0ELb0EEENS1_19SingleTileSchedulerILb1ELb0ELb1ELi128EEEEEEEEEvNT_6ParamsE --------------------------
	.section	.text._ZN7cutlass13device_kernelIN5flash19enable_sm80_to_sm89INS1_16FlashAttnFwdSm80INS1_25CollectiveMainloopFwdSm80ILi8ELi2ELb0EN4cute5tupleIJNS5_1CILi128EEENS7_ILi64EEENS7_ILi192EEEEEELi192ENS_10bfloat16_tEfNS_4arch4Sm80ELb1ELb0ELb1ELb1ELb0ELb1ELb1ELb0EEENS1_21CollectiveEpilogueFwdINS6_IJS8_SA_S9_EEENS6_IJNS7_ILi1EEESI_SI_EEESC_SE_Li256ELb1ELb1ELb0ELb0EEENS1_19SingleTileSchedulerILb1ELb0ELb1ELi128EEEEEEEEEvNT_6ParamsE,"ax",@progbits
	.align	128
.text._ZN7cutlass13device_kernelIN5flash19enable_sm80_to_sm89INS1_16FlashAttnFwdSm80INS1_25CollectiveMainloopFwdSm80ILi8ELi2ELb0EN4cute5tupleIJNS5_1CILi128EEENS7_ILi64EEENS7_ILi192EEEEEELi192ENS_10bfloat16_tEfNS_4arch4Sm80ELb1ELb0ELb1ELb1ELb0ELb1ELb1ELb0EEENS1_21CollectiveEpilogueFwdINS6_IJS8_SA_S9_EEENS6_IJNS7_ILi1EEESI_SI_EEESC_SE_Li256ELb1ELb1ELb0ELb0EEENS1_19SingleTileSchedulerILb1ELb0ELb1ELi128EEEEEEEEEvNT_6ParamsE:
        .type           _ZN7cutlass13device_kernelIN5flash19enable_sm80_to_sm89INS1_16FlashAttnFwdSm80INS1_25CollectiveMainloopFwdSm80ILi8ELi2ELb0EN4cute5tupleIJNS5_1CILi128EEENS7_ILi64EEENS7_ILi192EEEEEELi192ENS_10bfloat16_tEfNS_4arch4Sm80ELb1ELb0ELb1ELb1ELb0ELb1ELb1ELb0EEENS1_21CollectiveEpilogueFwdINS6_IJS8_SA_S9_EEENS6_IJNS7_ILi1EEESI_SI_EEESC_SE_Li256ELb1ELb1ELb0ELb0EEENS1_19SingleTileSchedulerILb1ELb0ELb1ELi128EEEEEEEEEvNT_6ParamsE,@function
        .size           _ZN7cutlass13device_kernelIN5flash19enable_sm80_to_sm89INS1_16FlashAttnFwdSm80INS1_25CollectiveMainloopFwdSm80ILi8ELi2ELb0EN4cute5tupleIJNS5_1CILi128EEENS7_ILi64EEENS7_ILi192EEEEEELi192ENS_10bfloat16_tEfNS_4arch4Sm80ELb1ELb0ELb1ELb1ELb0ELb1ELb1ELb0EEENS1_21CollectiveEpilogueFwdINS6_IJS8_SA_S9_EEENS6_IJNS7_ILi1EEESI_SI_EEESC_SE_Li256ELb1ELb1ELb0ELb0EEENS1_19SingleTileSchedulerILb1ELb0ELb1ELi128EEEEEEEEEvNT_6ParamsE,(.L_x_35 - _ZN7cutlass13device_kernelIN5flash19enable_sm80_to_sm89INS1_16FlashAttnFwdSm80INS1_25CollectiveMainloopFwdSm80ILi8ELi2ELb0EN4cute5tupleIJNS5_1CILi128EEENS7_ILi64EEENS7_ILi192EEEEEELi192ENS_10bfloat16_tEfNS_4arch4Sm80ELb1ELb0ELb1ELb1ELb0ELb1ELb1ELb0EEENS1_21CollectiveEpilogueFwdINS6_IJS8_SA_S9_EEENS6_IJNS7_ILi1EEESI_SI_EEESC_SE_Li256ELb1ELb1ELb0ELb0EEENS1_19SingleTileSchedulerILb1ELb0ELb1ELi128EEEEEEEEEvNT_6ParamsE)
        .other          _ZN7cutlass13device_kernelIN5flash19enable_sm80_to_sm89INS1_16FlashAttnFwdSm80INS1_25CollectiveMainloopFwdSm80ILi8ELi2ELb0EN4cute5tupleIJNS5_1CILi128EEENS7_ILi64EEENS7_ILi192EEEEEELi192ENS_10bfloat16_tEfNS_4arch4Sm80ELb1ELb0ELb1ELb1ELb0ELb1ELb1ELb0EEENS1_21CollectiveEpilogueFwdINS6_IJS8_SA_S9_EEENS6_IJNS7_ILi1EEESI_SI_EEESC_SE_Li256ELb1ELb1ELb0ELb0EEENS1_19SingleTileSchedulerILb1ELb0ELb1ELi128EEEEEEEEEvNT_6ParamsE,@"STO_CUDA_ENTRY STV_DEFAULT"
_ZN7cutlass13device_kernelIN5flash19enable_sm80_to_sm89INS1_16FlashAttnFwdSm80INS1_25CollectiveMainloopFwdSm80ILi8ELi2ELb0EN4cute5tupleIJNS5_1CILi128EEENS7_ILi64EEENS7_ILi192EEEEEELi192ENS_10bfloat16_tEfNS_4arch4Sm80ELb1ELb0ELb1ELb1ELb0ELb1ELb1ELb0EEENS1_21CollectiveEpilogueFwdINS6_IJS8_SA_S9_EEENS6_IJNS7_ILi1EEESI_SI_EEESC_SE_Li256ELb1ELb1ELb0ELb0EEENS1_19SingleTileSchedulerILb1ELb0ELb1ELi128EEEEEEEEEvNT_6ParamsE:
[----:B------:R-:W-:Y:S01]  /*0000*/  LDC R1, c[0x0][0x28] ;  /* 0x00000a00ff017b82 */ /* 0x000fe20000000800 */
[----:B------:R-:W-:Y:S05]  /*0010*/  EXIT ;  /* 0x000000000000794d */ /* 0x000fea0003800000 */
.L_x_17:
        /* <DEDUP_REMOVED lines=14> */
.L_x_35:


//--------------------- .nv.shared.reserved.0     --------------------------
	.section	.nv.shared.reserved.0,"aw",@nobits
	.weak		__nv_reservedSMEM_offset_0_alias
	.size		__nv_reservedSMEM_offset_0_alias, 0, 0
	.other		__nv_reservedSMEM_offset_0_alias,@"STO_CUDA_RESERVED_SHARED STV_DEFAULT"
__nv_reservedSMEM_offset_0_alias:
	.zero		0


//--------------------- .nv.global                --------------------------
	.section	.nv.global,"aw",@nobits
.nv.global:
	.type		_ZN74_INTERNAL_f27401b9_38_flash_fwd_hdim192_bf16_softcap_sm80_cu_a7f3af4d_41234cute1_E,@object
	.size		_ZN74_INTERNAL_f27401b9_38_flash_fwd_hdim192_bf16_softcap_sm80_cu_a7f3af4d_41234cute1_E,(_ZN74_INTERNAL_f27401b9_38_flash_fwd_hdim192_bf16_softcap_sm80_cu_a7f3af4d_41234cuda3std3__45__cpo6cbeginE - _ZN74_INTERNAL_f27401b9_38_flash_fwd_hdim192_bf16_softcap_sm80_cu_a7f3af4d_41234cute1_E)
_ZN74_INTERNAL_f27401b9_38_flash_fwd_hdim192_bf16_softcap_sm80_cu_a7f3af4d_41234cute1_E:
	.zero		1
	.type		_ZN74_INTERNAL_f27401b9_38_flash_fwd_hdim192_bf16_softcap_sm80_cu_a7f3af4d_41234cuda3std3__45__cpo6cbeginE,@object
	.size		_ZN74_INTERNAL_f27401b9_38_flash_fwd_hdim192_bf16_softcap_sm80_cu_a7f3af4d_41234cuda3std3__45__cpo6cbeginE,(_ZN74_INTERNAL_f27401b9_38_flash_fwd_hdim192_bf16_softcap_sm80_cu_a7f3af4d_41234cuda3std3__48in_placeE - _ZN74_INTERNAL_f27401b9_38_flash_fwd_hdim192_bf16_softcap_sm80_cu_a7f3af4d_41234cuda3std3__45__cpo6cbeginE)
_ZN74_INTERNAL_f27401b9_38_flash_fwd_hdim192_bf16_softcap_sm80_cu_a7f3af4d_41234cuda3std3__45__cpo6cbeginE:
	.zero		1
	.type		_ZN74_INTERNAL_f27401b9_38_flash_fwd_hdim192_bf16_softcap_sm80_cu_a7f3af4d_41234cuda3std3__48in_placeE,@object
	.size		_ZN74_INTERNAL_f27401b9_38_flash_fwd_hdim192_bf16_softcap_sm80_cu_a7f3af4d_41234cuda3std3__48in_placeE,(_ZN74_INTERNAL_f27401b9_38_flash_fwd_hdim192_bf16_softcap_sm80_cu_a7f3af4d_41234cuda3std6ranges3__45__cpo9iter_moveE - _ZN74_INTERNAL_f27401b9_38_flash_fwd_hdim192_bf16_softcap_sm80_cu_a7f3af4d_41234cuda3std3__48in_placeE)
_ZN74_INTERNAL_f27401b9_38_flash_fwd_hdim192_bf16_softcap_sm80_cu_a7f3af4d_41234cuda3std3__48in_placeE:
	.zero		1
	.type		_ZN74_INTERNAL_f27401b9_38_flash_fwd_hdim192_bf16_softcap_sm80_cu_a7f3af4d_41234cuda3std6ranges3__45__cpo9iter_moveE,@object
	.size		_ZN74_INTERNAL_f27401b9_38_flash_fwd_hdim192_bf16_softcap_sm80_cu_a7f3af4d_41234cuda3std6ranges3__45__cpo9iter_moveE,(_ZN74_INTERNAL_f27401b9_38_flash_fwd_hdim192_bf16_softcap_sm80_cu_a7f3af4d_41234cuda3std3__45__cpo5beginE - _ZN74_INTERNAL_f27401b9_38_flash_fwd_hdim192_bf16_softcap_sm80_cu_a7f3af4d_41234cuda3std6ranges3__45__cpo9iter_moveE)
_ZN74_INTERNAL_f27401b9_38_flash_fwd_hdim192_bf16_softcap_sm80_cu_a7f3af4d_41234cuda3std6ranges3__45__cpo9iter_moveE:
	.zero		1
	.type		_ZN74_INTERNAL_f27401b9_38_flash_fwd_hdim192_bf16_softcap_sm80_cu_a7f3af4d_41234cuda3std3__45__cpo5beginE,@object
	.size		_ZN74_INTERNAL_f27401b9_38_flash_fwd_hdim192_bf16_softcap_sm80_cu_a7f3af4d_41234cuda3std3__45__cpo5beginE,(_ZN74_INTERNAL_f27401b9_38_flash_fwd_hdim192_bf16_softcap_sm80_cu_a7f3af4d_41234cuda3std3__476_GLOBAL__N__f27401b9_38_flash_fwd_hdim192_bf16_softcap_sm80_cu_a7f3af4d_41236ignoreE - _ZN74_INTERNAL_f27401b9_38_flash_fwd_hdim192_bf16_softcap_sm80_cu_a7f3af4d_41234cuda3std3__45__cpo5beginE)
_ZN74_INTERNAL_f27401b9_38_flash_fwd_hdim192_bf16_softcap_sm80_cu_a7f3af4d_41234cuda3std3__45__cpo5beginE:
	.zero		1
	.type		_ZN74_INTERNAL_f27401b9_38_flash_fwd_hdim192_bf16_softcap_sm80_cu_a7f3af4d_41234cuda3std3__476_GLOBAL__N__f27401b9_38_flash_fwd_hdim192_bf16_softcap_sm80_cu_a7f3af4d_41236ignoreE,@object
	.size		_ZN74_INTERNAL_f27401b9_38_flash_fwd_hdim192_bf16_softcap_sm80_cu_a7f3af4d_41234cuda3std3__476_GLOBAL__N__f27401b9_38_flash_fwd_hdim192_bf16_softcap_sm80_cu_a7f3af4d_41236ignoreE,(_ZN74_INTERNAL_f27401b9_38_flash_fwd_hdim192_bf16_softcap_sm80_cu_a7f3af4d_41234cute7productE - _ZN74_INTERNAL_f27401b9_38_flash_fwd_hdim192_bf16_softcap_sm80_cu_a7f3af4d_41234cuda3std3__476_GLOBAL__N__f27401b9_38_flash_fwd_hdim192_bf16_softcap_sm80_cu_a7f3af4d_41236ignoreE)
_ZN74_INTERNAL_f27401b9_38_flash_fwd_hdim192_bf16_softcap_sm80_cu_a7f3af4d_41234cuda3std3__476_GLOBAL__N__f27401b9_38_flash_fwd_hdim192_bf16_softcap_sm80_cu_a7f3af4d_41236ignoreE:
	.zero		1
	.type		_ZN74_INTERNAL_f27401b9_38_flash_fwd_hdim192_bf16_softcap_sm80_cu_a7f3af4d_41234cute7productE,@object
	.size		_ZN74_INTERNAL_f27401b9_38_flash_fwd_hdim192_bf16_softcap_sm80_cu_a7f3af4d_41234cute7productE,(_ZN74_INTERNAL_f27401b9_38_flash_fwd_hdim192_bf16_softcap_sm80_cu_a7f3af4d_41234cuda3std3__45__cpo3endE - _ZN74_INTERNAL_f27401b9_38_flash_fwd_hdim192_bf16_softcap_sm80_cu_a7f3af4d_41234cute7productE)
_ZN74_INTERNAL_f27401b9_38_flash_fwd_hdim192_bf16_softcap_sm80_cu_a7f3af4d_41234cute7productE:
	.zero		1
	.type		_ZN74_INTERNAL_f27401b9_38_flash_fwd_hdim192_bf16_softcap_sm80_cu_a7f3af4d_41234cuda3std3__45__cpo3endE,@object
	.size		_ZN74_INTERNAL_f27401b9_38_flash_fwd_hdim192_bf16_softcap_sm80_cu_a7f3af4d_41234cuda3std3__45__cpo3endE,(_ZN74_INTERNAL_f27401b9_38_flash_fwd_hdim192_bf16_softcap_sm80_cu_a7f3af4d_41234cuda3std3__419piecewise_constructE - _ZN74_INTERNAL_f27401b9_38_flash_fwd_hdim192_bf16_softcap_sm80_cu_a7f3af4d_41234cuda3std3__45__cpo3endE)
_ZN74_INTERNAL_f27401b9_38_flash_fwd_hdim192_bf16_softcap_sm80_cu_a7f3af4d_41234cuda3std3__45__cpo3endE:
	.zero		1
	.type		_ZN74_INTERNAL_f27401b9_38_flash_fwd_hdim192_bf16_softcap_sm80_cu_a7f3af4d_41234cuda3std3__419piecewise_constructE,@object
	.size		_ZN74_INTERNAL_f27401b9_38_flash_fwd_hdim192_bf16_softcap_sm80_cu_a7f3af4d_41234cuda3std3__419piecewise_constructE,(_ZN74_INTERNAL_f27401b9_38_flash_fwd_hdim192_bf16_softcap_sm80_cu_a7f3af4d_41234cuda3std3__45__cpo4cendE - _ZN74_INTERNAL_f27401b9_38_flash_fwd_hdim192_bf16_softcap_sm80_cu_a7f3af4d_41234cuda3std3__419piecewise_constructE)
_ZN74_INTERNAL_f27401b9_38_flash_fwd_hdim192_bf16_softcap_sm80_cu_a7f3af4d_41234cuda3std3__419piecewise_constructE:
	.zero		1
	.type		_ZN74_INTERNAL_f27401b9_38_flash_fwd_hdim192_bf16_softcap_sm80_cu_a7f3af4d_41234cuda3std3__45__cpo4cendE,@object
	.size		_ZN74_INTERNAL_f27401b9_38_flash_fwd_hdim192_bf16_softcap_sm80_cu_a7f3af4d_41234cuda3std3__45__cpo4cendE,(_ZN74_INTERNAL_f27401b9_38_flash_fwd_hdim192_bf16_softcap_sm80_cu_a7f3af4d_41234cuda3std6ranges3__45__cpo4swapE - _ZN74_INTERNAL_f27401b9_38_flash_fwd_hdim192_bf16_softcap_sm80_cu_a7f3af4d_41234cuda3std3__45__cpo4cendE)
_ZN74_INTERNAL_f27401b9_38_flash_fwd_hdim192_bf16_softcap_sm80_cu_a7f3af4d_41234cuda3std3__45__cpo4cendE:
	.zero		1
	.type		_ZN74_INTERNAL_f27401b9_38_flash_fwd_hdim192_bf16_softcap_sm80_cu_a7f3af4d_41234cuda3std6ranges3__45__cpo4swapE,@object
	.size		_ZN74_INTERNAL_f27401b9_38_flash_fwd_hdim192_bf16_softcap_sm80_cu_a7f3af4d_41234cuda3std6ranges3__45__cpo4swapE,(.L_7 - _ZN74_INTERNAL_f27401b9_38_flash_fwd_hdim192_bf16_softcap_sm80_cu_a7f3af4d_41234cuda3std6ranges3__45__cpo4swapE)
_ZN74_INTERNAL_f27401b9_38_flash_fwd_hdim192_bf16_softcap_sm80_cu_a7f3af4d_41234cuda3std6ranges3__45__cpo4swapE:
	.zero		1
.L_7:


//--------------------- .nv.constant0._ZN7cutlass13device_kernelIN5flash19enable_sm80_to_sm89INS1_16FlashAttnFwdSm80INS1_25CollectiveMainloopFwdSm80ILi8ELi1ELb1EN4cute5tupleIJNS5_1CILi128EEENS7_ILi96EEENS7_ILi192EEEEEELi192ENS_10bfloat16_tEfNS_4arch4Sm80ELb0ELb0ELb1ELb0ELb0ELb0ELb1ELb0EEENS1_21CollectiveEpilogueFwdINS6_IJS8_SA_S9_EEENS6_IJNS7_ILi1EEESI_SI_EEESC_SE_Li256ELb0ELb1ELb0ELb0EEENS1_19SingleTileSchedulerILb0ELb0ELb1ELi128EEEEEEEEEvNT_6ParamsE --------------------------
	.section	.nv.constant0._ZN7cutlass13device_kernelIN5flash19enable_sm80_to_sm89INS1_16FlashAttnFwdSm80INS1_25CollectiveMainloopFwdSm80ILi8ELi1ELb1EN4cute5tupleIJNS5_1CILi128EEENS7_ILi96EEENS7_ILi192EEEEEELi192ENS_10bfloat16_tEfNS_4arch4Sm80ELb0ELb0ELb1ELb0ELb0ELb0ELb1ELb0EEENS1_21CollectiveEpilogueFwdINS6_IJS8_SA_S9_EEENS6_IJNS7_ILi1EEESI_SI_EEESC_SE_Li256ELb0ELb1ELb0ELb0EEENS1_19SingleTileSchedulerILb0ELb0ELb1ELi128EEEEEEEEEvNT_6ParamsE,"a",@progbits
	.sectionflags	@""
	.align	4
.nv.constant0._ZN7cutlass13device_kernelIN5flash19enable_sm80_to_sm89INS1_16FlashAttnFwdSm80INS1_25CollectiveMainloopFwdSm80ILi8ELi1ELb1EN4cute5tupleIJNS5_1CILi128EEENS7_ILi96EEENS7_ILi192EEEEEELi192ENS_10bfloat16_tEfNS_4arch4Sm80ELb0ELb0ELb1ELb0ELb0ELb0ELb1ELb0EEENS1_21CollectiveEpilogueFwdINS6_IJS8_SA_S9_EEENS6_IJNS7_ILi1EEESI_SI_EEESC_SE_Li256ELb0ELb1ELb0ELb0EEENS1_19SingleTileSchedulerILb0ELb0ELb1ELi128EEEEEEEEEvNT_6ParamsE:
	.zero		1576


//--------------------- .nv.constant0._ZN7cutlass13device_kernelIN5flash19enable_sm80_to_sm89INS1_16FlashAttnFwdSm80INS1_25CollectiveMainloopFwdSm80ILi8ELi1ELb1EN4cute5tupleIJNS5_1CILi128EEENS7_ILi96EEENS7_ILi192EEEEEELi192ENS_10bfloat16_tEfNS_4arch4Sm80ELb0ELb0ELb1ELb1ELb0ELb0ELb1ELb0EEENS1_21CollectiveEpilogueFwdINS6_IJS8_SA_S9_EEENS6_IJNS7_ILi1EEESI_SI_EEESC_SE_Li256ELb1ELb1ELb0ELb0EEENS1_19SingleTileSchedulerILb1ELb0ELb1ELi128EEEEEEEEEvNT_6ParamsE --------------------------
	.section	.nv.constant0._ZN7cutlass13device_kernelIN5flash19enable_sm80_to_sm89INS1_16FlashAttnFwdSm80INS1_25CollectiveMainloopFwdSm80ILi8ELi1ELb1EN4cute5tupleIJNS5_1CILi128EEENS7_ILi96EEENS7_ILi192EEEEEELi192ENS_10bfloat16_tEfNS_4arch4Sm80ELb0ELb0ELb1ELb1ELb0ELb0ELb1ELb0EEENS1_21CollectiveEpilogueFwdINS6_IJS8_SA_S9_EEENS6_IJNS7_ILi1EEESI_SI_EEESC_SE_Li256ELb1ELb1ELb0ELb0EEENS1_19SingleTileSchedulerILb1ELb0ELb1ELi128EEEEEEEEEvNT_6ParamsE,"a",@progbits
	.sectionflags	@""
	.align	4
.nv.constant0._ZN7cutlass13device_kernelIN5flash19enable_sm80_to_sm89INS1_16FlashAttnFwdSm80INS1_25CollectiveMainloopFwdSm80ILi8ELi1ELb1EN4cute5tupleIJNS5_1CILi128EEENS7_ILi96EEENS7_ILi192EEEEEELi192ENS_10bfloat16_tEfNS_4arch4Sm80ELb0ELb0ELb1ELb1ELb0ELb0ELb1ELb0EEENS1_21CollectiveEpilogueFwdINS6_IJS8_SA_S9_EEENS6_IJNS7_ILi1EEESI_SI_EEESC_SE_Li256ELb1ELb1ELb0ELb0EEENS1_19SingleTileSchedulerILb1ELb0ELb1ELi128EEEEEEEEEvNT_6ParamsE:
	.zero		1576


//--------------------- .nv.constant0._ZN7cutlass13device_kernelIN5flash19enable_sm80_to_sm89INS1_16FlashAttnFwdSm80INS1_25CollectiveMainloopFwdSm80ILi8ELi1ELb0EN4cute5tupleIJNS5_1CILi128EEENS7_ILi64EEENS7_ILi192EEEEEELi192ENS_10bfloat16_tEfNS_4arch4Sm80ELb0ELb0ELb1ELb1ELb0ELb1ELb1ELb0EEENS1_21CollectiveEpilogueFwdINS6_IJS8_SA_S9_EEENS6_IJNS7_ILi1EEESI_SI_EEESC_SE_Li256ELb1ELb1ELb0ELb0EEENS1_19SingleTileSchedulerILb1ELb0ELb1ELi128EEEEEEEEEvNT_6ParamsE --------------------------
	.section	.nv.constant0._ZN7cutlass13device_kernelIN5flash19enable_sm80_to_sm89INS1_16FlashAttnFwdSm80INS1_25CollectiveMainloopFwdSm80ILi8ELi1ELb0EN4cute5tupleIJNS5_1CILi128EEENS7_ILi64EEENS7_ILi192EEEEEELi192ENS_10bfloat16_tEfNS_4arch4Sm80ELb0ELb0ELb1ELb1ELb0ELb1ELb1ELb0EEENS1_21CollectiveEpilogueFwdINS6_IJS8_SA_S9_EEENS6_IJNS7_ILi1EEESI_SI_EEESC_SE_Li256ELb1ELb1ELb0ELb0EEENS1_19SingleTileSchedulerILb1ELb0ELb1ELi128EEEEEEEEEvNT_6ParamsE,"a",@progbits
	.sectionflags	@""
	.align	4
.nv.constant0._ZN7cutlass13device_kernelIN5flash19enable_sm80_to_sm89INS1_16FlashAttnFwdSm80INS1_25CollectiveMainloopFwdSm80ILi8ELi1ELb0EN4cute5tupleIJNS5_1CILi128EEENS7_ILi64EEENS7_ILi192EEEEEELi192ENS_10bfloat16_tEfNS_4arch4Sm80ELb0ELb0ELb1ELb1ELb0ELb1ELb1ELb0EEENS1_21CollectiveEpilogueFwdINS6_IJS8_SA_S9_EEENS6_IJNS7_ILi1EEESI_SI_EEESC_SE_Li256ELb1ELb1ELb0ELb0EEENS1_19SingleTileSchedulerILb1ELb0ELb1ELi128EEEEEEEEEvNT_6ParamsE:
	.zero		1576


//--------------------- .nv.constant0._ZN7cutlass13device_kernelIN5flash19enable_sm80_to_sm89INS1_16FlashAttnFwdSm80INS1_25CollectiveMainloopFwdSm80ILi8ELi1ELb0EN4cute5tupleIJNS5_1CILi128EEENS7_ILi64EEENS7_ILi192EEEEEELi192ENS_10bfloat16_tEfNS_4arch4Sm80ELb0ELb1ELb1ELb0ELb0ELb0ELb1ELb0EEENS1_21CollectiveEpilogueFwdINS6_IJS8_SA_S9_EEENS6_IJNS7_ILi1EEESI_SI_EEESC_SE_Li256ELb0ELb1ELb0ELb0EEENS1_19SingleTileSchedulerILb0ELb0ELb1ELi128EEEEEEEEEvNT_6ParamsE --------------------------
	.section	.nv.constant0._ZN7cutlass13device_kernelIN5flash19enable_sm80_to_sm89INS1_16FlashAttnFwdSm80INS1_25CollectiveMainloopFwdSm80ILi8ELi1ELb0EN4cute5tupleIJNS5_1CILi128EEENS7_ILi64EEENS7_ILi192EEEEEELi192ENS_10bfloat16_tEfNS_4arch4Sm80ELb0ELb1ELb1ELb0ELb0ELb0ELb1ELb0EEENS1_21CollectiveEpilogueFwdINS6_IJS8_SA_S9_EEENS6_IJNS7_ILi1EEESI_SI_EEESC_SE_Li256ELb0ELb1ELb0ELb0EEENS1_19SingleTileSchedulerILb0ELb0ELb1ELi128EEEEEEEEEvNT_6ParamsE,"a",@progbits
	.sectionflags	@""
	.align	4
.nv.constant0._ZN7cutlass13device_kernelIN5flash19enable_sm80_to_sm89INS1_16FlashAttnFwdSm80INS1_25CollectiveMainloopFwdSm80ILi8ELi1ELb0EN4cute5tupleIJNS5_1CILi128EEENS7_ILi64EEENS7_ILi192EEEEEELi192ENS_10bfloat16_tEfNS_4arch4Sm80ELb0ELb1ELb1ELb0ELb0ELb0ELb1ELb0EEENS1_21CollectiveEpilogueFwdINS6_IJS8_SA_S9_EEENS6_IJNS7_ILi1EEESI_SI_EEESC_SE_Li256ELb0ELb1ELb0ELb0EEENS1_19SingleTileSchedulerILb0ELb0ELb1ELi128EEEEEEEEEvNT_6ParamsE:
	.zero		1576


//--------------------- .nv.constant0._ZN7cutlass13device_kernelIN5flash19enable_sm80_to_sm89INS1_16FlashAttnFwdSm80INS1_25CollectiveMainloopFwdSm80ILi8ELi1ELb0EN4cute5tupleIJNS5_1CILi128EEENS7_ILi64EEENS7_ILi192EEEEEELi192ENS_10bfloat16_tEfNS_4arch4Sm80ELb0ELb1ELb1ELb1ELb0ELb0ELb1ELb0EEENS1_21CollectiveEpilogueFwdINS6_IJS8_SA_S9_EEENS6_IJNS7_ILi1EEESI_SI_EEESC_SE_Li256ELb1ELb1ELb0ELb0EEENS1_19SingleTileSchedulerILb1ELb0ELb1ELi128EEEEEEEEEvNT_6ParamsE --------------------------
	.section	.nv.constant0._ZN7cutlass13device_kernelIN5flash19enable_sm80_to_sm89INS1_16FlashAttnFwdSm80INS1_25CollectiveMainloopFwdSm80ILi8ELi1ELb0EN4cute5tupleIJNS5_1CILi128EEENS7_ILi64EEENS7_ILi192EEEEEELi192ENS_10bfloat16_tEfNS_4arch4Sm80ELb0ELb1ELb1ELb1ELb0ELb0ELb1ELb0EEENS1_21CollectiveEpilogueFwdINS6_IJS8_SA_S9_EEENS6_IJNS7_ILi1EEESI_SI_EEESC_SE_Li256ELb1ELb1ELb0ELb0EEENS1_19SingleTileSchedulerILb1ELb0ELb1ELi128EEEEEEEEEvNT_6ParamsE,"a",@progbits
	.sectionflags	@""
	.align	4
.nv.constant0._ZN7cutlass13device_kernelIN5flash19enable_sm80_to_sm89INS1_16FlashAttnFwdSm80INS1_25CollectiveMainloopFwdSm80ILi8ELi1ELb0EN4cute5tupleIJNS5_1CILi128EEENS7_ILi64EEENS7_ILi192EEEEEELi192ENS_10bfloat16_tEfNS_4arch4Sm80ELb0ELb1ELb1ELb1ELb0ELb0ELb1ELb0EEENS1_21CollectiveEpilogueFwdINS6_IJS8_SA_S9_EEENS6_IJNS7_ILi1EEESI_SI_EEESC_SE_Li256ELb1ELb1ELb0ELb0EEENS1_19SingleTileSchedulerILb1ELb0ELb1ELi128EEEEEEEEEvNT_6ParamsE:
	.zero		1576


//--------------------- .nv.constant0._ZN7cutlass13device_kernelIN5flash19enable_sm80_to_sm89INS1_16FlashAttnFwdSm80INS1_25CollectiveMainloopFwdSm80ILi8ELi1ELb0EN4cute5tupleIJNS5_1CILi128EEENS7_ILi64EEENS7_ILi192EEEEEELi192ENS_10bfloat16_tEfNS_4arch4Sm80ELb0ELb1ELb1ELb1ELb0ELb1ELb1ELb0EEENS1_21CollectiveEpilogueFwdINS6_IJS8_SA_S9_EEENS6_IJNS7_ILi1EEESI_SI_EEESC_SE_Li256ELb1ELb1ELb0ELb0EEENS1_19SingleTileSchedulerILb1ELb0ELb1ELi128EEEEEEEEEvNT_6ParamsE --------------------------
	.section	.nv.constant0._ZN7cutlass13device_kernelIN5flash19enable_sm80_to_sm89INS1_16FlashAttnFwdSm80INS1_25CollectiveMainloopFwdSm80ILi8ELi1ELb0EN4cute5tupleIJNS5_1CILi128EEENS7_ILi64EEENS7_ILi192EEEEEELi192ENS_10bfloat16_tEfNS_4arch4Sm80ELb0ELb1ELb1ELb1ELb0ELb1ELb1ELb0EEENS1_21CollectiveEpilogueFwdINS6_IJS8_SA_S9_EEENS6_IJNS7_ILi1EEESI_SI_EEESC_SE_Li256ELb1ELb1ELb0ELb0EEENS1_19SingleTileSchedulerILb1ELb0ELb1ELi128EEEEEEEEEvNT_6ParamsE,"a",@progbits
	.sectionflags	@""
	.align	4
.nv.constant0._ZN7cutlass13device_kernelIN5flash19enable_sm80_to_sm89INS1_16FlashAttnFwdSm80INS1_25CollectiveMainloopFwdSm80ILi8ELi1ELb0EN4cute5tupleIJNS5_1CILi128EEENS7_ILi64EEENS7_ILi192EEEEEELi192ENS_10bfloat16_tEfNS_4arch4Sm80ELb0ELb1ELb1ELb1ELb0ELb1ELb1ELb0EEENS1_21CollectiveEpilogueFwdINS6_IJS8_SA_S9_EEENS6_IJNS7_ILi1EEESI_SI_EEESC_SE_Li256ELb1ELb1ELb0ELb0EEENS1_19SingleTileSchedulerILb1ELb0ELb1ELi128EEEEEEEEEvNT_6ParamsE:
	.zero		1576


//--------------------- .nv.constant0._ZN7cutlass13device_kernelIN5flash19enable_sm80_to_sm89INS1_16FlashAttnFwdSm80INS1_25CollectiveMainloopFwdSm80ILi8ELi1ELb1EN4cute5tupleIJNS5_1CILi128EEENS7_ILi96EEENS7_ILi192EEEEEELi192ENS_10bfloat16_tEfNS_4arch4Sm80ELb1ELb0ELb1ELb0ELb0ELb0ELb1ELb0EEENS1_21CollectiveEpilogueFwdINS6_IJS8_SA_S9_EEENS6_IJNS7_ILi1EEESI_SI_EEESC_SE_Li256ELb0ELb1ELb0ELb0EEENS1_30DynamicPersistentTileSchedulerILi256ELi256ELb0ELb1ELb0EEEEEEEEEvNT_6ParamsE --------------------------
	.section	.nv.constant0._ZN7cutlass13device_kernelIN5flash19enable_sm80_to_sm89INS1_16FlashAttnFwdSm80INS1_25CollectiveMainloopFwdSm80ILi8ELi1ELb1EN4cute5tupleIJNS5_1CILi128EEENS7_ILi96EEENS7_ILi192EEEEEELi192ENS_10bfloat16_tEfNS_4arch4Sm80ELb1ELb0ELb1ELb0ELb0ELb0ELb1ELb0EEENS1_21CollectiveEpilogueFwdINS6_IJS8_SA_S9_EEENS6_IJNS7_ILi1EEESI_SI_EEESC_SE_Li256ELb0ELb1ELb0ELb0EEENS1_30DynamicPersistentTileSchedulerILi256ELi256ELb0ELb1ELb0EEEEEEEEEvNT_6ParamsE,"a",@progbits
	.sectionflags	@""
	.align	4
.nv.constant0._ZN7cutlass13device_kernelIN5flash19enable_sm80_to_sm89INS1_16FlashAttnFwdSm80INS1_25CollectiveMainloopFwdSm80ILi8ELi1ELb1EN4cute5tupleIJNS5_1CILi128EEENS7_ILi96EEENS7_ILi192EEEEEELi192ENS_10bfloat16_tEfNS_4arch4Sm80ELb1ELb0ELb1ELb0ELb0ELb0ELb1ELb0EEENS1_21CollectiveEpilogueFwdINS6_IJS8_SA_S9_EEENS6_IJNS7_ILi1EEESI_SI_EEESC_SE_Li256ELb0ELb1ELb0ELb0EEENS1_30DynamicPersistentTileSchedulerILi256ELi256ELb0ELb1ELb0EEEEEEEEEvNT_6ParamsE:
	.zero		1592


//--------------------- .nv.constant0._ZN7cutlass13device_kernelIN5flash19enable_sm80_to_sm89INS1_16FlashAttnFwdSm80INS1_25CollectiveMainloopFwdSm80ILi8ELi1ELb1EN4cute5tupleIJNS5_1CILi128EEENS7_ILi96EEENS7_ILi192EEEEEELi192ENS_10bfloat16_tEfNS_4arch4Sm80ELb1ELb0ELb1ELb1ELb0ELb0ELb1ELb0EEENS1_21CollectiveEpilogueFwdINS6_IJS8_SA_S9_EEENS6_IJNS7_ILi1EEESI_SI_EEESC_SE_Li256ELb1ELb1ELb0ELb0EEENS1_19SingleTileSchedulerILb1ELb0ELb1ELi128EEEEEEEEEvNT_6ParamsE --------------------------
	.section	.nv.constant0._ZN7cutlass13device_kernelIN5flash19enable_sm80_to_sm89INS1_16FlashAttnFwdSm80INS1_25CollectiveMainloopFwdSm80ILi8ELi1ELb1EN4cute5tupleIJNS5_1CILi128EEENS7_ILi96EEENS7_ILi192EEEEEELi192ENS_10bfloat16_tEfNS_4arch4Sm80ELb1ELb0ELb1ELb1ELb0ELb0ELb1ELb0EEENS1_21CollectiveEpilogueFwdINS6_IJS8_SA_S9_EEENS6_IJNS7_ILi1EEESI_SI_EEESC_SE_Li256ELb1ELb1ELb0ELb0EEENS1_19SingleTileSchedulerILb1ELb0ELb1ELi128EEEEEEEEEvNT_6ParamsE,"a",@progbits
	.sectionflags	@""
	.align	4
.nv.constant0._ZN7cutlass13device_kernelIN5flash19enable_sm80_to_sm89INS1_16FlashAttnFwdSm80INS1_25CollectiveMainloopFwdSm80ILi8ELi1ELb1EN4cute5tupleIJNS5_1CILi128EEENS7_ILi96EEENS7_ILi192EEEEEELi192ENS_10bfloat16_tEfNS_4arch4Sm80ELb1ELb0ELb1ELb1ELb0ELb0ELb1ELb0EEENS1_21CollectiveEpilogueFwdINS6_IJS8_SA_S9_EEENS6_IJNS7_ILi1EEESI_SI_EEESC_SE_Li256ELb1ELb1ELb0ELb0EEENS1_19SingleTileSchedulerILb1ELb0ELb1ELi128EEEEEEEEEvNT_6ParamsE:
	.zero		1576


//--------------------- .nv.constant0._ZN7cutlass13device_kernelIN5flash19enable_sm80_to_sm89INS1_16FlashAttnFwdSm80INS1_25CollectiveMainloopFwdSm80ILi8ELi1ELb0EN4cute5tupleIJNS5_1CILi128EEENS7_ILi64EEENS7_ILi192EEEEEELi192ENS_10bfloat16_tEfNS_4arch4Sm80ELb1ELb0ELb1ELb1ELb0ELb1ELb1ELb0EEENS1_21CollectiveEpilogueFwdINS6_IJS8_SA_S9_EEENS6_IJNS7_ILi1EEESI_SI_EEESC_SE_Li256ELb1ELb1ELb0ELb0EEENS1_19SingleTileSchedulerILb1ELb0ELb1ELi128EEEEEEEEEvNT_6ParamsE --------------------------
	.section	.nv.constant0._ZN7cutlass13device_kernelIN5flash19enable_sm80_to_sm89INS1_16FlashAttnFwdSm80INS1_25CollectiveMainloopFwdSm80ILi8ELi1ELb0EN4cute5tupleIJNS5_1CILi128EEENS7_ILi64EEENS7_ILi192EEEEEELi192ENS_10bfloat16_tEfNS_4arch4Sm80ELb1ELb0ELb1ELb1ELb0ELb1ELb1ELb0EEENS1_21CollectiveEpilogueFwdINS6_IJS8_SA_S9_EEENS6_IJNS7_ILi1EEESI_SI_EEESC_SE_Li256ELb1ELb1ELb0ELb0EEENS1_19SingleTileSchedulerILb1ELb0ELb1ELi128EEEEEEEEEvNT_6ParamsE,"a",@progbits
	.sectionflags	@""
	.align	4
.nv.constant0._ZN7cutlass13device_kernelIN5flash19enable_sm80_to_sm89INS1_16FlashAttnFwdSm80INS1_25CollectiveMainloopFwdSm80ILi8ELi1ELb0EN4cute5tupleIJNS5_1CILi128EEENS7_ILi64EEENS7_ILi192EEEEEELi192ENS_10bfloat16_tEfNS_4arch4Sm80ELb1ELb0ELb1ELb1ELb0ELb1ELb1ELb0EEENS1_21CollectiveEpilogueFwdINS6_IJS8_SA_S9_EEENS6_IJNS7_ILi1EEESI_SI_EEESC_SE_Li256ELb1ELb1ELb0ELb0EEENS1_19SingleTileSchedulerILb1ELb0ELb1ELi128EEEEEEEEEvNT_6ParamsE:
	.zero		1576


//--------------------- .nv.constant0._ZN7cutlass13device_kernelIN5flash19enable_sm80_to_sm89INS1_16FlashAttnFwdSm80INS1_25CollectiveMainloopFwdSm80ILi8ELi2ELb1EN4cute5tupleIJNS5_1CILi128EEENS7_ILi96EEENS7_ILi192EEEEEELi192ENS_10bfloat16_tEfNS_4arch4Sm80ELb0ELb0ELb1ELb0ELb0ELb0ELb1ELb0EEENS1_21CollectiveEpilogueFwdINS6_IJS8_SA_S9_EEENS6_IJNS7_ILi1EEESI_SI_EEESC_SE_Li256ELb0ELb1ELb0ELb0EEENS1_19SingleTileSchedulerILb0ELb0ELb1ELi128EEEEEEEEEvNT_6ParamsE --------------------------
	.section	.nv.constant0._ZN7cutlass13device_kernelIN5flash19enable_sm80_to_sm89INS1_16FlashAttnFwdSm80INS1_25CollectiveMainloopFwdSm80ILi8ELi2ELb1EN4cute5tupleIJNS5_1CILi128EEENS7_ILi96EEENS7_ILi192EEEEEELi192ENS_10bfloat16_tEfNS_4arch4Sm80ELb0ELb0ELb1ELb0ELb0ELb0ELb1ELb0EEENS1_21CollectiveEpilogueFwdINS6_IJS8_SA_S9_EEENS6_IJNS7_ILi1EEESI_SI_EEESC_SE_Li256ELb0ELb1ELb0ELb0EEENS1_19SingleTileSchedulerILb0ELb0ELb1ELi128EEEEEEEEEvNT_6ParamsE,"a",@progbits
	.sectionflags	@""
	.align	4
.nv.constant0._ZN7cutlass13device_kernelIN5flash19enable_sm80_to_sm89INS1_16FlashAttnFwdSm80INS1_25CollectiveMainloopFwdSm80ILi8ELi2ELb1EN4cute5tupleIJNS5_1CILi128EEENS7_ILi96EEENS7_ILi192EEEEEELi192ENS_10bfloat16_tEfNS_4arch4Sm80ELb0ELb0ELb1ELb0ELb0ELb0ELb1ELb0EEENS1_21CollectiveEpilogueFwdINS6_IJS8_SA_S9_EEENS6_IJNS7_ILi1EEESI_SI_EEESC_SE_Li256ELb0ELb1ELb0ELb0EEENS1_19SingleTileSchedulerILb0ELb0ELb1ELi128EEEEEEEEEvNT_6ParamsE:
	.zero		1576


//--------------------- .nv.constant0._ZN7cutlass13device_kernelIN5flash19enable_sm80_to_sm89INS1_16FlashAttnFwdSm80INS1_25CollectiveMainloopFwdSm80ILi8ELi2ELb1EN4cute5tupleIJNS5_1CILi128EEENS7_ILi96EEENS7_ILi192EEEEEELi192ENS_10bfloat16_tEfNS_4arch4Sm80ELb0ELb0ELb1ELb1ELb0ELb0ELb1ELb0EEENS1_21CollectiveEpilogueFwdINS6_IJS8_SA_S9_EEENS6_IJNS7_ILi1EEESI_SI_EEESC_SE_Li256ELb1ELb1ELb0ELb0EEENS1_19SingleTileSchedulerILb1ELb0ELb1ELi128EEEEEEEEEvNT_6ParamsE --------------------------
	.section	.nv.constant0._ZN7cutlass13device_kernelIN5flash19enable_sm80_to_sm89INS1_16FlashAttnFwdSm80INS1_25CollectiveMainloopFwdSm80ILi8ELi2ELb1EN4cute5tupleIJNS5_1CILi128EEENS7_ILi96EEENS7_ILi192EEEEEELi192ENS_10bfloat16_tEfNS_4arch4Sm80ELb0ELb0ELb1ELb1ELb0ELb0ELb1ELb0EEENS1_21CollectiveEpilogueFwdINS6_IJS8_SA_S9_EEENS6_IJNS7_ILi1EEESI_SI_EEESC_SE_Li256ELb1ELb1ELb0ELb0EEENS1_19SingleTileSchedulerILb1ELb0ELb1ELi128EEEEEEEEEvNT_6ParamsE,"a",@progbits
	.sectionflags	@""
	.align	4
.nv.constant0._ZN7cutlass13device_kernelIN5flash19enable_sm80_to_sm89INS1_16FlashAttnFwdSm80INS1_25CollectiveMainloopFwdSm80ILi8ELi2ELb1EN4cute5tupleIJNS5_1CILi128EEENS7_ILi96EEENS7_ILi192EEEEEELi192ENS_10bfloat16_tEfNS_4arch4Sm80ELb0ELb0ELb1ELb1ELb0ELb0ELb1ELb0EEENS1_21CollectiveEpilogueFwdINS6_IJS8_SA_S9_EEENS6_IJNS7_ILi1EEESI_SI_EEESC_SE_Li256ELb1ELb1ELb0ELb0EEENS1_19SingleTileSchedulerILb1ELb0ELb1ELi128EEEEEEEEEvNT_6ParamsE:
	.zero		1576


//--------------------- .nv.constant0._ZN7cutlass13device_kernelIN5flash19enable_sm80_to_sm89INS1_16FlashAttnFwdSm80INS1_25CollectiveMainloopFwdSm80ILi8ELi2ELb0EN4cute5tupleIJNS5_1CILi128EEENS7_ILi64EEENS7_ILi192EEEEEELi192ENS_10bfloat16_tEfNS_4arch4Sm80ELb0ELb0ELb1ELb1ELb0ELb1ELb1ELb0EEENS1_21CollectiveEpilogueFwdINS6_IJS8_SA_S9_EEENS6_IJNS7_ILi1EEESI_SI_EEESC_SE_Li256ELb1ELb1ELb0ELb0EEENS1_19SingleTileSchedulerILb1ELb0ELb1ELi128EEEEEEEEEvNT_6ParamsE --------------------------
	.section	.nv.constant0._ZN7cutlass13device_kernelIN5flash19enable_sm80_to_sm89INS1_16FlashAttnFwdSm80INS1_25CollectiveMainloopFwdSm80ILi8ELi2ELb0EN4cute5tupleIJNS5_1CILi128EEENS7_ILi64EEENS7_ILi192EEEEEELi192ENS_10bfloat16_tEfNS_4arch4Sm80ELb0ELb0ELb1ELb1ELb0ELb1ELb1ELb0EEENS1_21CollectiveEpilogueFwdINS6_IJS8_SA_S9_EEENS6_IJNS7_ILi1EEESI_SI_EEESC_SE_Li256ELb1ELb1ELb0ELb0EEENS1_19SingleTileSchedulerILb1ELb0ELb1ELi128EEEEEEEEEvNT_6ParamsE,"a",@progbits
	.sectionflags	@""
	.align	4
.nv.constant0._ZN7cutlass13device_kernelIN5flash19enable_sm80_to_sm89INS1_16FlashAttnFwdSm80INS1_25CollectiveMainloopFwdSm80ILi8ELi2ELb0EN4cute5tupleIJNS5_1CILi128EEENS7_ILi64EEENS7_ILi192EEEEEELi192ENS_10bfloat16_tEfNS_4arch4Sm80ELb0ELb0ELb1ELb1ELb0ELb1ELb1ELb0EEENS1_21CollectiveEpilogueFwdINS6_IJS8_SA_S9_EEENS6_IJNS7_ILi1EEESI_SI_EEESC_SE_Li256ELb1ELb1ELb0ELb0EEENS1_19SingleTileSchedulerILb1ELb0ELb1ELi128EEEEEEEEEvNT_6ParamsE:
	.zero		1576


//--------------------- .nv.constant0._ZN7cutlass13device_kernelIN5flash19enable_sm80_to_sm89INS1_16FlashAttnFwdSm80INS1_25CollectiveMainloopFwdSm80ILi8ELi2ELb0EN4cute5tupleIJNS5_1CILi128EEENS7_ILi64EEENS7_ILi192EEEEEELi192ENS_10bfloat16_tEfNS_4arch4Sm80ELb0ELb1ELb1ELb0ELb0ELb0ELb1ELb0EEENS1_21CollectiveEpilogueFwdINS6_IJS8_SA_S9_EEENS6_IJNS7_ILi1EEESI_SI_EEESC_SE_Li256ELb0ELb1ELb0ELb0EEENS1_19SingleTileSchedulerILb0ELb0ELb1ELi128EEEEEEEEEvNT_6ParamsE --------------------------
	.section	.nv.constant0._ZN7cutlass13device_kernelIN5flash19enable_sm80_to_sm89INS1_16FlashAttnFwdSm80INS1_25CollectiveMainloopFwdSm80ILi8ELi2ELb0EN4cute5tupleIJNS5_1CILi128EEENS7_ILi64EEENS7_ILi192EEEEEELi192ENS_10bfloat16_tEfNS_4arch4Sm80ELb0ELb1ELb1ELb0ELb0ELb0ELb1ELb0EEENS1_21CollectiveEpilogueFwdINS6_IJS8_SA_S9_EEENS6_IJNS7_ILi1EEESI_SI_EEESC_SE_Li256ELb0ELb1ELb0ELb0EEENS1_19SingleTileSchedulerILb0ELb0ELb1ELi128EEEEEEEEEvNT_6ParamsE,"a",@progbits
	.sectionflags	@""
	.align	4
.nv.constant0._ZN7cutlass13device_kernelIN5flash19enable_sm80_to_sm89INS1_16FlashAttnFwdSm80INS1_25CollectiveMainloopFwdSm80ILi8ELi2ELb0EN4cute5tupleIJNS5_1CILi128EEENS7_ILi64EEENS7_ILi192EEEEEELi192ENS_10bfloat16_tEfNS_4arch4Sm80ELb0ELb1ELb1ELb0ELb0ELb0ELb1ELb0EEENS1_21CollectiveEpilogueFwdINS6_IJS8_SA_S9_EEENS6_IJNS7_ILi1EEESI_SI_EEESC_SE_Li256ELb0ELb1ELb0ELb0EEENS1_19SingleTileSchedulerILb0ELb0ELb1ELi128EEEEEEEEEvNT_6ParamsE:
	.zero		1576


//--------------------- .nv.constant0._ZN7cutlass13device_kernelIN5flash19enable_sm80_to_sm89INS1_16FlashAttnFwdSm80INS1_25CollectiveMainloopFwdSm80ILi8ELi2ELb0EN4cute5tupleIJNS5_1CILi128EEENS7_ILi64EEENS7_ILi192EEEEEELi192ENS_10bfloat16_tEfNS_4arch4Sm80ELb0ELb1ELb1ELb1ELb0ELb0ELb1ELb0EEENS1_21CollectiveEpilogueFwdINS6_IJS8_SA_S9_EEENS6_IJNS7_ILi1EEESI_SI_EEESC_SE_Li256ELb1ELb1ELb0ELb0EEENS1_19SingleTileSchedulerILb1ELb0ELb1ELi128EEEEEEEEEvNT_6ParamsE --------------------------
	.section	.nv.constant0._ZN7cutlass13device_kernelIN5flash19enable_sm80_to_sm89INS1_16FlashAttnFwdSm80INS1_25CollectiveMainloopFwdSm80ILi8ELi2ELb0EN4cute5tupleIJNS5_1CILi128EEENS7_ILi64EEENS7_ILi192EEEEEELi192ENS_10bfloat16_tEfNS_4arch4Sm80ELb0ELb1ELb1ELb1ELb0ELb0ELb1ELb0EEENS1_21CollectiveEpilogueFwdINS6_IJS8_SA_S9_EEENS6_IJNS7_ILi1EEESI_SI_EEESC_SE_Li256ELb1ELb1ELb0ELb0EEENS1_19SingleTileSchedulerILb1ELb0ELb1ELi128EEEEEEEEEvNT_6ParamsE,"a",@progbits
	.sectionflags	@""
	.align	4
.nv.constant0._ZN7cutlass13device_kernelIN5flash19enable_sm80_to_sm89INS1_16FlashAttnFwdSm80INS1_25CollectiveMainloopFwdSm80ILi8ELi2ELb0EN4cute5tupleIJNS5_1CILi128EEENS7_ILi64EEENS7_ILi192EEEEEELi192ENS_10bfloat16_tEfNS_4arch4Sm80ELb0ELb1ELb1ELb1ELb0ELb0ELb1ELb0EEENS1_21CollectiveEpilogueFwdINS6_IJS8_SA_S9_EEENS6_IJNS7_ILi1EEESI_SI_EEESC_SE_Li256ELb1ELb1ELb0ELb0EEENS1_19SingleTileSchedulerILb1ELb0ELb1ELi128EEEEEEEEEvNT_6ParamsE:
	.zero		1576


//--------------------- .nv.constant0._ZN7cutlass13device_kernelIN5flash19enable_sm80_to_sm89INS1_16FlashAttnFwdSm80INS1_25CollectiveMainloopFwdSm80ILi8ELi2ELb0EN4cute5tupleIJNS5_1CILi128EEENS7_ILi64EEENS7_ILi192EEEEEELi192ENS_10bfloat16_tEfNS_4arch4Sm80ELb0ELb1ELb1ELb1ELb0ELb1ELb1ELb0EEENS1_21CollectiveEpilogueFwdINS6_IJS8_SA_S9_EEENS6_IJNS7_ILi1EEESI_SI_EEESC_SE_Li256ELb1ELb1ELb0ELb0EEENS1_19SingleTileSchedulerILb1ELb0ELb1ELi128EEEEEEEEEvNT_6ParamsE --------------------------
	.section	.nv.constant0._ZN7cutlass13device_kernelIN5flash19enable_sm80_to_sm89INS1_16FlashAttnFwdSm80INS1_25CollectiveMainloopFwdSm80ILi8ELi2ELb0EN4cute5tupleIJNS5_1CILi128EEENS7_ILi64EEENS7_ILi192EEEEEELi192ENS_10bfloat16_tEfNS_4arch4Sm80ELb0ELb1ELb1ELb1ELb0ELb1ELb1ELb0EEENS1_21CollectiveEpilogueFwdINS6_IJS8_SA_S9_EEENS6_IJNS7_ILi1EEESI_SI_EEESC_SE_Li256ELb1ELb1ELb0ELb0EEENS1_19SingleTileSchedulerILb1ELb0ELb1ELi128EEEEEEEEEvNT_6ParamsE,"a",@progbits
	.sectionflags	@""
	.align	4
.nv.constant0._ZN7cutlass13device_kernelIN5flash19enable_sm80_to_sm89INS1_16FlashAttnFwdSm80INS1_25CollectiveMainloopFwdSm80ILi8ELi2ELb0EN4cute5tupleIJNS5_1CILi128EEENS7_ILi64EEENS7_ILi192EEEEEELi192ENS_10bfloat16_tEfNS_4arch4Sm80ELb0ELb1ELb1ELb1ELb0ELb1ELb1ELb0EEENS1_21CollectiveEpilogueFwdINS6_IJS8_SA_S9_EEENS6_IJNS7_ILi1EEESI_SI_EEESC_SE_Li256ELb1ELb1ELb0ELb0EEENS1_19SingleTileSchedulerILb1ELb0ELb1ELi128EEEEEEEEEvNT_6ParamsE:
	.zero		1576


//--------------------- .nv.constant0._ZN7cutlass13device_kernelIN5flash19enable_sm80_to_sm89INS1_16FlashAttnFwdSm80INS1_25CollectiveMainloopFwdSm80ILi8ELi2ELb1EN4cute5tupleIJNS5_1CILi128EEENS7_ILi96EEENS7_ILi192EEEEEELi192ENS_10bfloat16_tEfNS_4arch4Sm80ELb1ELb0ELb1ELb0ELb0ELb0ELb1ELb0EEENS1_21CollectiveEpilogueFwdINS6_IJS8_SA_S9_EEENS6_IJNS7_ILi1EEESI_SI_EEESC_SE_Li256ELb0ELb1ELb0ELb0EEENS1_30DynamicPersistentTileSchedulerILi256ELi256ELb0ELb1ELb0EEEEEEEEEvNT_6ParamsE --------------------------
	.section	.nv.constant0._ZN7cutlass13device_kernelIN5flash19enable_sm80_to_sm89INS1_16FlashAttnFwdSm80INS1_25CollectiveMainloopFwdSm80ILi8ELi2ELb1EN4cute5tupleIJNS5_1CILi128EEENS7_ILi96EEENS7_ILi192EEEEEELi192ENS_10bfloat16_tEfNS_4arch4Sm80ELb1ELb0ELb1ELb0ELb0ELb0ELb1ELb0EEENS1_21CollectiveEpilogueFwdINS6_IJS8_SA_S9_EEENS6_IJNS7_ILi1EEESI_SI_EEESC_SE_Li256ELb0ELb1ELb0ELb0EEENS1_30DynamicPersistentTileSchedulerILi256ELi256ELb0ELb1ELb0EEEEEEEEEvNT_6ParamsE,"a",@progbits
	.sectionflags	@""
	.align	4
.nv.constant0._ZN7cutlass13device_kernelIN5flash19enable_sm80_to_sm89INS1_16FlashAttnFwdSm80INS1_25CollectiveMainloopFwdSm80ILi8ELi2ELb1EN4cute5tupleIJNS5_1CILi128EEENS7_ILi96EEENS7_ILi192EEEEEELi192ENS_10bfloat16_tEfNS_4arch4Sm80ELb1ELb0ELb1ELb0ELb0ELb0ELb1ELb0EEENS1_21CollectiveEpilogueFwdINS6_IJS8_SA_S9_EEENS6_IJNS7_ILi1EEESI_SI_EEESC_SE_Li256ELb0ELb1ELb0ELb0EEENS1_30DynamicPersistentTileSchedulerILi256ELi256ELb0ELb1ELb0EEEEEEEEEvNT_6ParamsE:
	.zero		1592


//--------------------- .nv.constant0._ZN7cutlass13device_kernelIN5flash19enable_sm80_to_sm89INS1_16FlashAttnFwdSm80INS1_25CollectiveMainloopFwdSm80ILi8ELi2ELb1EN4cute5tupleIJNS5_1CILi128EEENS7_ILi96EEENS7_ILi192EEEEEELi192ENS_10bfloat16_tEfNS_4arch4Sm80ELb1ELb0ELb1ELb1ELb0ELb0ELb1ELb0EEENS1_21CollectiveEpilogueFwdINS6_IJS8_SA_S9_EEENS6_IJNS7_ILi1EEESI_SI_EEESC_SE_Li256ELb1ELb1ELb0ELb0EEENS1_19SingleTileSchedulerILb1ELb0ELb1ELi128EEEEEEEEEvNT_6ParamsE --------------------------
	.section	.nv.constant0._ZN7cutlass13device_kernelIN5flash19enable_sm80_to_sm89INS1_16FlashAttnFwdSm80INS1_25CollectiveMainloopFwdSm80ILi8ELi2ELb1EN4cute5tupleIJNS5_1CILi128EEENS7_ILi96EEENS7_ILi192EEEEEELi192ENS_10bfloat16_tEfNS_4arch4Sm80ELb1ELb0ELb1ELb1ELb0ELb0ELb1ELb0EEENS1_21CollectiveEpilogueFwdINS6_IJS8_SA_S9_EEENS6_IJNS7_ILi1EEESI_SI_EEESC_SE_Li256ELb1ELb1ELb0ELb0EEENS1_19SingleTileSchedulerILb1ELb0ELb1ELi128EEEEEEEEEvNT_6ParamsE,"a",@progbits
	.sectionflags	@""
	.align	4
.nv.constant0._ZN7cutlass13device_kernelIN5flash19enable_sm80_to_sm89INS1_16FlashAttnFwdSm80INS1_25CollectiveMainloopFwdSm80ILi8ELi2ELb1EN4cute5tupleIJNS5_1CILi128EEENS7_ILi96EEENS7_ILi192EEEEEELi192ENS_10bfloat16_tEfNS_4arch4Sm80ELb1ELb0ELb1ELb1ELb0ELb0ELb1ELb0EEENS1_21CollectiveEpilogueFwdINS6_IJS8_SA_S9_EEENS6_IJNS7_ILi1EEESI_SI_EEESC_SE_Li256ELb1ELb1ELb0ELb0EEENS1_19SingleTileSchedulerILb1ELb0ELb1ELi128EEEEEEEEEvNT_6ParamsE:
	.zero		1576


//--------------------- .nv.constant0._ZN7cutlass13device_kernelIN5flash19enable_sm80_to_sm89INS1_16FlashAttnFwdSm80INS1_25CollectiveMainloopFwdSm80ILi8ELi2ELb0EN4cute5tupleIJNS5_1CILi128EEENS7_ILi64EEENS7_ILi192EEEEEELi192ENS_10bfloat16_tEfNS_4arch4Sm80ELb1ELb0ELb1ELb1ELb0ELb1ELb1ELb0EEENS1_21CollectiveEpilogueFwdINS6_IJS8_SA_S9_EEENS6_IJNS7_ILi1EEESI_SI_EEESC_SE_Li256ELb1ELb1ELb0ELb0EEENS1_19SingleTileSchedulerILb1ELb0ELb1ELi128EEEEEEEEEvNT_6ParamsE --------------------------
	.section	.nv.constant0._ZN7cutlass13device_kernelIN5flash19enable_sm80_to_sm89INS1_16FlashAttnFwdSm80INS1_25CollectiveMainloopFwdSm80ILi8ELi2ELb0EN4cute5tupleIJNS5_1CILi128EEENS7_ILi64EEENS7_ILi192EEEEEELi192ENS_10bfloat16_tEfNS_4arch4Sm80ELb1ELb0ELb1ELb1ELb0ELb1ELb1ELb0EEENS1_21CollectiveEpilogueFwdINS6_IJS8_SA_S9_EEENS6_IJNS7_ILi1EEESI_SI_EEESC_SE_Li256ELb1ELb1ELb0ELb0EEENS1_19SingleTileSchedulerILb1ELb0ELb1ELi128EEEEEEEEEvNT_6ParamsE,"a",@progbits
	.sectionflags	@""
	.align	4
.nv.constant0._ZN7cutlass13device_kernelIN5flash19enable_sm80_to_sm89INS1_16FlashAttnFwdSm80INS1_25CollectiveMainloopFwdSm80ILi8ELi2ELb0EN4cute5tupleIJNS5_1CILi128EEENS7_ILi64EEENS7_ILi192EEEEEELi192ENS_10bfloat16_tEfNS_4arch4Sm80ELb1ELb0ELb1ELb1ELb0ELb1ELb1ELb0EEENS1_21CollectiveEpilogueFwdINS6_IJS8_SA_S9_EEENS6_IJNS7_ILi1EEESI_SI_EEESC_SE_Li256ELb1ELb1ELb0ELb0EEENS1_19SingleTileSchedulerILb1ELb0ELb1ELi128EEEEEEEEEvNT_6ParamsE:
	.zero		1576


//--------------------- SYMBOLS --------------------------

	.type		.nv.reservedSmem.offset0,@object
	.size		.nv.reservedSmem.offset0,0x4
